//
// Generated by NVIDIA NVVM Compiler
//
// Compiler Build ID: CL-36424714
// Cuda compilation tools, release 13.0, V13.0.88
// Based on NVVM 20.0.0
//

.version 9.0
.target sm_100
.address_size 64

	// .globl	_Z16gemv_topk_kernelPK6__halfS1_S1_Pi
.extern .shared .align 16 .b8 shared_storage[];

.visible .entry _Z16gemv_topk_kernelPK6__halfS1_S1_Pi(
	.param .u64 .ptr .align 1 _Z16gemv_topk_kernelPK6__halfS1_S1_Pi_param_0,
	.param .u64 .ptr .align 1 _Z16gemv_topk_kernelPK6__halfS1_S1_Pi_param_1,
	.param .u64 .ptr .align 1 _Z16gemv_topk_kernelPK6__halfS1_S1_Pi_param_2,
	.param .u64 .ptr .align 1 _Z16gemv_topk_kernelPK6__halfS1_S1_Pi_param_3
)
{
	.reg .pred 	%p<547>;
	.reg .b16 	%rs<105>;
	.reg .b32 	%r<1349>;
	.reg .b32 	%f<467>;
	.reg .b64 	%rd<44>;

	ld.param.u64 	%rd10, [_Z16gemv_topk_kernelPK6__halfS1_S1_Pi_param_1];
	ld.param.u64 	%rd11, [_Z16gemv_topk_kernelPK6__halfS1_S1_Pi_param_2];
	ld.param.u64 	%rd12, [_Z16gemv_topk_kernelPK6__halfS1_S1_Pi_param_3];
	cvta.to.global.u64 	%rd1, %rd12;
	cvta.to.global.u64 	%rd13, %rd10;
	mov.u32 	%r1, %ctaid.x;
	mul.hi.u32 	%r482, %r1, 1717986919;
	shr.u32 	%r483, %r482, 1;
	mov.u32 	%r1213, %tid.x;
	shr.u32 	%r484, %r1213, 5;
	shl.b32 	%r485, %r1213, 3;
	and.b32  	%r3, %r485, 120;
	shl.b32 	%r486, %r484, 2;
	shr.u32 	%r487, %r1213, 3;
	and.b32  	%r488, %r487, 2;
	or.b32  	%r4, %r486, %r488;
	shl.b32 	%r489, %r484, 3;
	shr.u32 	%r490, %r1213, 2;
	and.b32  	%r491, %r490, 4;
	or.b32  	%r5, %r491, %r489;
	shl.b32 	%r492, %r483, 7;
	or.b32  	%r6, %r492, %r3;
	mul.wide.u32 	%rd14, %r6, 2;
	add.s64 	%rd15, %rd13, %rd14;
	ld.global.nc.v4.u32 	{%r493, %r494, %r495, %r496}, [%rd15];
	mad.lo.s32 	%r497, %r483, 2432, %r6;
	shl.b32 	%r7, %r4, 7;
	or.b32  	%r498, %r7, %r3;
	add.s32 	%r499, %r497, %r7;
	mul.wide.u32 	%rd16, %r499, 2;
	add.s64 	%rd6, %rd11, %rd16;
	setp.gt.u32 	%p1, %r4, 19;
	shl.b32 	%r500, %r498, 1;
	mov.u32 	%r501, shared_storage;
	add.s32 	%r474, %r501, %r500;
	selp.b32 	%r475, 0, 16, %p1;
	// begin inline asm
	cp.async.cg.shared.global [%r474], [%rd6], 16, %r475;

	// end inline asm
	cvt.u64.u32 	%rd17, %r497;
	cvt.u64.u32 	%rd18, %r7;
	add.s64 	%rd19, %rd17, %rd18;
	shl.b64 	%rd20, %rd19, 1;
	add.s64 	%rd21, %rd11, %rd20;
	add.s64 	%rd7, %rd21, 256;
	setp.gt.u32 	%p2, %r4, 18;
	add.s32 	%r476, %r474, 256;
	selp.b32 	%r477, 0, 16, %p2;
	// begin inline asm
	cp.async.cg.shared.global [%r476], [%rd7], 16, %r477;

	// end inline asm
	// begin inline asm
	cp.async.commit_group;

	// end inline asm
	add.s64 	%rd8, %rd21, 4096;
	setp.gt.u32 	%p3, %r4, 3;
	add.s32 	%r478, %r474, 4096;
	selp.b32 	%r479, 0, 16, %p3;
	// begin inline asm
	cp.async.cg.shared.global [%r478], [%rd8], 16, %r479;

	// end inline asm
	add.s64 	%rd9, %rd21, 4352;
	setp.gt.u32 	%p4, %r4, 2;
	add.s32 	%r480, %r474, 4352;
	selp.b32 	%r481, 0, 16, %p4;
	// begin inline asm
	cp.async.cg.shared.global [%r480], [%rd9], 16, %r481;

	// end inline asm
	// begin inline asm
	cp.async.commit_group;

	// end inline asm
	// begin inline asm
	cp.async.wait_group 1;

	// end inline asm
	bar.sync 	0;
	ld.shared.v4.u32 	{%r502, %r503, %r504, %r505}, [%r474];
	mov.b32 	{%rs1, %rs3}, %r493;
	// begin inline asm
	{  cvt.f32.f16 %f171, %rs1;}

	// end inline asm
	mov.b32 	{%rs2, %rs4}, %r502;
	// begin inline asm
	{  cvt.f32.f16 %f172, %rs2;}

	// end inline asm
	fma.rn.f32 	%f211, %f171, %f172, 0f00000000;
	// begin inline asm
	{  cvt.f32.f16 %f173, %rs3;}

	// end inline asm
	// begin inline asm
	{  cvt.f32.f16 %f174, %rs4;}

	// end inline asm
	fma.rn.f32 	%f212, %f173, %f174, %f211;
	mov.b32 	{%rs5, %rs7}, %r494;
	// begin inline asm
	{  cvt.f32.f16 %f175, %rs5;}

	// end inline asm
	mov.b32 	{%rs6, %rs8}, %r503;
	// begin inline asm
	{  cvt.f32.f16 %f176, %rs6;}

	// end inline asm
	fma.rn.f32 	%f213, %f175, %f176, %f212;
	// begin inline asm
	{  cvt.f32.f16 %f177, %rs7;}

	// end inline asm
	// begin inline asm
	{  cvt.f32.f16 %f178, %rs8;}

	// end inline asm
	fma.rn.f32 	%f214, %f177, %f178, %f213;
	mov.b32 	{%rs9, %rs11}, %r495;
	// begin inline asm
	{  cvt.f32.f16 %f179, %rs9;}

	// end inline asm
	mov.b32 	{%rs10, %rs12}, %r504;
	// begin inline asm
	{  cvt.f32.f16 %f180, %rs10;}

	// end inline asm
	fma.rn.f32 	%f215, %f179, %f180, %f214;
	// begin inline asm
	{  cvt.f32.f16 %f181, %rs11;}

	// end inline asm
	// begin inline asm
	{  cvt.f32.f16 %f182, %rs12;}

	// end inline asm
	fma.rn.f32 	%f216, %f181, %f182, %f215;
	mov.b32 	{%rs13, %rs15}, %r496;
	// begin inline asm
	{  cvt.f32.f16 %f183, %rs13;}

	// end inline asm
	mov.b32 	{%rs14, %rs16}, %r505;
	// begin inline asm
	{  cvt.f32.f16 %f184, %rs14;}

	// end inline asm
	fma.rn.f32 	%f217, %f183, %f184, %f216;
	// begin inline asm
	{  cvt.f32.f16 %f185, %rs15;}

	// end inline asm
	// begin inline asm
	{  cvt.f32.f16 %f186, %rs16;}

	// end inline asm
	fma.rn.f32 	%f218, %f185, %f186, %f217;
	mov.b32 	%r506, %f218;
	shfl.sync.bfly.b32	%r507|%p5, %r506, 8, 31, -1;
	mov.b32 	%f219, %r507;
	add.f32 	%f220, %f218, %f219;
	mov.b32 	%r508, %f220;
	shfl.sync.bfly.b32	%r509|%p6, %r508, 4, 31, -1;
	mov.b32 	%f221, %r509;
	add.f32 	%f222, %f220, %f221;
	mov.b32 	%r510, %f222;
	shfl.sync.bfly.b32	%r511|%p7, %r510, 2, 31, -1;
	mov.b32 	%f223, %r511;
	add.f32 	%f224, %f222, %f223;
	mov.b32 	%r512, %f224;
	shfl.sync.bfly.b32	%r513|%p8, %r512, 1, 31, -1;
	mov.b32 	%f225, %r513;
	add.f32 	%f226, %f224, %f225;
	shl.b32 	%r514, %r4, 2;
	add.s32 	%r515, %r501, 16384;
	add.s32 	%r516, %r515, %r514;
	st.shared.f32 	[%r516], %f226;
	st.shared.u32 	[%r516+128], %r4;
	or.b32  	%r9, %r4, 1;
	ld.shared.v4.u32 	{%r517, %r518, %r519, %r520}, [%r474+256];
	mov.b32 	{%rs17, %rs18}, %r517;
	// begin inline asm
	{  cvt.f32.f16 %f187, %rs17;}

	// end inline asm
	fma.rn.f32 	%f227, %f171, %f187, 0f00000000;
	// begin inline asm
	{  cvt.f32.f16 %f188, %rs18;}

	// end inline asm
	fma.rn.f32 	%f228, %f173, %f188, %f227;
	mov.b32 	{%rs19, %rs20}, %r518;
	// begin inline asm
	{  cvt.f32.f16 %f189, %rs19;}

	// end inline asm
	fma.rn.f32 	%f229, %f175, %f189, %f228;
	// begin inline asm
	{  cvt.f32.f16 %f190, %rs20;}

	// end inline asm
	fma.rn.f32 	%f230, %f177, %f190, %f229;
	mov.b32 	{%rs21, %rs22}, %r519;
	// begin inline asm
	{  cvt.f32.f16 %f191, %rs21;}

	// end inline asm
	fma.rn.f32 	%f231, %f179, %f191, %f230;
	// begin inline asm
	{  cvt.f32.f16 %f192, %rs22;}

	// end inline asm
	fma.rn.f32 	%f232, %f181, %f192, %f231;
	mov.b32 	{%rs23, %rs24}, %r520;
	// begin inline asm
	{  cvt.f32.f16 %f193, %rs23;}

	// end inline asm
	fma.rn.f32 	%f233, %f183, %f193, %f232;
	// begin inline asm
	{  cvt.f32.f16 %f194, %rs24;}

	// end inline asm
	fma.rn.f32 	%f234, %f185, %f194, %f233;
	mov.b32 	%r521, %f234;
	shfl.sync.bfly.b32	%r522|%p9, %r521, 8, 31, -1;
	mov.b32 	%f235, %r522;
	add.f32 	%f236, %f234, %f235;
	mov.b32 	%r523, %f236;
	shfl.sync.bfly.b32	%r524|%p10, %r523, 4, 31, -1;
	mov.b32 	%f237, %r524;
	add.f32 	%f238, %f236, %f237;
	mov.b32 	%r525, %f238;
	shfl.sync.bfly.b32	%r526|%p11, %r525, 2, 31, -1;
	mov.b32 	%f239, %r526;
	add.f32 	%f240, %f238, %f239;
	mov.b32 	%r527, %f240;
	shfl.sync.bfly.b32	%r528|%p12, %r527, 1, 31, -1;
	mov.b32 	%f241, %r528;
	add.f32 	%f242, %f240, %f241;
	st.shared.f32 	[%r516+4], %f242;
	st.shared.u32 	[%r516+132], %r9;
	// begin inline asm
	cp.async.wait_group 0;

	// end inline asm
	bar.sync 	0;
	add.s32 	%r529, %r4, 16;
	ld.shared.v4.u32 	{%r530, %r531, %r532, %r533}, [%r474+4096];
	mov.b32 	{%rs25, %rs26}, %r530;
	// begin inline asm
	{  cvt.f32.f16 %f195, %rs25;}

	// end inline asm
	fma.rn.f32 	%f243, %f171, %f195, 0f00000000;
	// begin inline asm
	{  cvt.f32.f16 %f196, %rs26;}

	// end inline asm
	fma.rn.f32 	%f244, %f173, %f196, %f243;
	mov.b32 	{%rs27, %rs28}, %r531;
	// begin inline asm
	{  cvt.f32.f16 %f197, %rs27;}

	// end inline asm
	fma.rn.f32 	%f245, %f175, %f197, %f244;
	// begin inline asm
	{  cvt.f32.f16 %f198, %rs28;}

	// end inline asm
	fma.rn.f32 	%f246, %f177, %f198, %f245;
	mov.b32 	{%rs29, %rs30}, %r532;
	// begin inline asm
	{  cvt.f32.f16 %f199, %rs29;}

	// end inline asm
	fma.rn.f32 	%f247, %f179, %f199, %f246;
	// begin inline asm
	{  cvt.f32.f16 %f200, %rs30;}

	// end inline asm
	fma.rn.f32 	%f248, %f181, %f200, %f247;
	mov.b32 	{%rs31, %rs32}, %r533;
	// begin inline asm
	{  cvt.f32.f16 %f201, %rs31;}

	// end inline asm
	fma.rn.f32 	%f249, %f183, %f201, %f248;
	// begin inline asm
	{  cvt.f32.f16 %f202, %rs32;}

	// end inline asm
	fma.rn.f32 	%f250, %f185, %f202, %f249;
	mov.b32 	%r534, %f250;
	shfl.sync.bfly.b32	%r535|%p13, %r534, 8, 31, -1;
	mov.b32 	%f251, %r535;
	add.f32 	%f252, %f250, %f251;
	mov.b32 	%r536, %f252;
	shfl.sync.bfly.b32	%r537|%p14, %r536, 4, 31, -1;
	mov.b32 	%f253, %r537;
	add.f32 	%f254, %f252, %f253;
	mov.b32 	%r538, %f254;
	shfl.sync.bfly.b32	%r539|%p15, %r538, 2, 31, -1;
	mov.b32 	%f255, %r539;
	add.f32 	%f256, %f254, %f255;
	mov.b32 	%r540, %f256;
	shfl.sync.bfly.b32	%r541|%p16, %r540, 1, 31, -1;
	mov.b32 	%f257, %r541;
	add.f32 	%f258, %f256, %f257;
	st.shared.f32 	[%r516+64], %f258;
	st.shared.u32 	[%r516+192], %r529;
	add.s32 	%r542, %r4, 17;
	ld.shared.v4.u32 	{%r543, %r544, %r545, %r546}, [%r474+4352];
	mov.b32 	{%rs33, %rs34}, %r543;
	// begin inline asm
	{  cvt.f32.f16 %f203, %rs33;}

	// end inline asm
	fma.rn.f32 	%f259, %f171, %f203, 0f00000000;
	// begin inline asm
	{  cvt.f32.f16 %f204, %rs34;}

	// end inline asm
	fma.rn.f32 	%f260, %f173, %f204, %f259;
	mov.b32 	{%rs35, %rs36}, %r544;
	// begin inline asm
	{  cvt.f32.f16 %f205, %rs35;}

	// end inline asm
	fma.rn.f32 	%f261, %f175, %f205, %f260;
	// begin inline asm
	{  cvt.f32.f16 %f206, %rs36;}

	// end inline asm
	fma.rn.f32 	%f262, %f177, %f206, %f261;
	mov.b32 	{%rs37, %rs38}, %r545;
	// begin inline asm
	{  cvt.f32.f16 %f207, %rs37;}

	// end inline asm
	fma.rn.f32 	%f263, %f179, %f207, %f262;
	// begin inline asm
	{  cvt.f32.f16 %f208, %rs38;}

	// end inline asm
	fma.rn.f32 	%f264, %f181, %f208, %f263;
	mov.b32 	{%rs39, %rs40}, %r546;
	// begin inline asm
	{  cvt.f32.f16 %f209, %rs39;}

	// end inline asm
	fma.rn.f32 	%f265, %f183, %f209, %f264;
	// begin inline asm
	{  cvt.f32.f16 %f210, %rs40;}

	// end inline asm
	fma.rn.f32 	%f266, %f185, %f210, %f265;
	mov.b32 	%r547, %f266;
	shfl.sync.bfly.b32	%r548|%p17, %r547, 8, 31, -1;
	mov.b32 	%f267, %r548;
	add.f32 	%f268, %f266, %f267;
	mov.b32 	%r549, %f268;
	shfl.sync.bfly.b32	%r550|%p18, %r549, 4, 31, -1;
	mov.b32 	%f269, %r550;
	add.f32 	%f270, %f268, %f269;
	mov.b32 	%r551, %f270;
	shfl.sync.bfly.b32	%r552|%p19, %r551, 2, 31, -1;
	mov.b32 	%f271, %r552;
	add.f32 	%f272, %f270, %f271;
	mov.b32 	%r553, %f272;
	shfl.sync.bfly.b32	%r554|%p20, %r553, 1, 31, -1;
	mov.b32 	%f273, %r554;
	add.f32 	%f274, %f272, %f273;
	st.shared.f32 	[%r516+68], %f274;
	st.shared.u32 	[%r516+196], %r542;
	bar.sync 	0;
	add.s32 	%r555, %r1213, -20;
	setp.gt.u32 	%p21, %r555, 11;
	shl.b32 	%r556, %r1213, 2;
	add.s32 	%r10, %r515, %r556;
	@%p21 bra 	$L__BB0_2;
	mov.b32 	%r557, -8388608;
	st.shared.u32 	[%r10], %r557;
	mov.b32 	%r558, -1;
	st.shared.u32 	[%r10+128], %r558;
$L__BB0_2:
	bar.sync 	0;
	setp.gt.u32 	%p22, %r1213, 31;
	@%p22 bra 	$L__BB0_6;
	xor.b32  	%r11, %r1213, 1;
	setp.le.u32 	%p23, %r11, %r1213;
	@%p23 bra 	$L__BB0_6;
	and.b32  	%r559, %r1213, 2;
	setp.eq.s32 	%p24, %r559, 0;
	ld.shared.f32 	%f9, [%r10];
	shl.b32 	%r560, %r11, 2;
	add.s32 	%r562, %r501, %r560;
	add.s32 	%r12, %r562, 16384;
	ld.shared.f32 	%f10, [%r562+16384];
	setp.gt.f32 	%p25, %f9, %f10;
	xor.pred  	%p26, %p24, %p25;
	not.pred 	%p27, %p26;
	@%p27 bra 	$L__BB0_6;
	st.shared.f32 	[%r10], %f10;
	st.shared.f32 	[%r12], %f9;
	ld.shared.u32 	%r563, [%r10+128];
	ld.shared.u32 	%r564, [%r12+128];
	st.shared.u32 	[%r10+128], %r564;
	st.shared.u32 	[%r12+128], %r563;
$L__BB0_6:
	setp.gt.u32 	%p28, %r1213, 31;
	bar.sync 	0;
	and.b32  	%r13, %r1213, 4;
	@%p28 bra 	$L__BB0_10;
	xor.b32  	%r14, %r1213, 2;
	setp.le.u32 	%p29, %r14, %r1213;
	@%p29 bra 	$L__BB0_10;
	setp.eq.s32 	%p30, %r13, 0;
	ld.shared.f32 	%f11, [%r10];
	shl.b32 	%r565, %r14, 2;
	add.s32 	%r567, %r501, %r565;
	add.s32 	%r15, %r567, 16384;
	ld.shared.f32 	%f12, [%r567+16384];
	setp.gt.f32 	%p31, %f11, %f12;
	xor.pred  	%p32, %p30, %p31;
	not.pred 	%p33, %p32;
	@%p33 bra 	$L__BB0_10;
	st.shared.f32 	[%r10], %f12;
	st.shared.f32 	[%r15], %f11;
	ld.shared.u32 	%r568, [%r10+128];
	ld.shared.u32 	%r569, [%r15+128];
	st.shared.u32 	[%r10+128], %r569;
	st.shared.u32 	[%r15+128], %r568;
$L__BB0_10:
	setp.gt.u32 	%p34, %r1213, 31;
	bar.sync 	0;
	@%p34 bra 	$L__BB0_14;
	xor.b32  	%r16, %r1213, 1;
	setp.le.u32 	%p35, %r16, %r1213;
	@%p35 bra 	$L__BB0_14;
	setp.eq.s32 	%p36, %r13, 0;
	ld.shared.f32 	%f13, [%r10];
	shl.b32 	%r570, %r16, 2;
	add.s32 	%r572, %r501, %r570;
	add.s32 	%r17, %r572, 16384;
	ld.shared.f32 	%f14, [%r572+16384];
	setp.gt.f32 	%p37, %f13, %f14;
	xor.pred  	%p38, %p36, %p37;
	not.pred 	%p39, %p38;
	@%p39 bra 	$L__BB0_14;
	st.shared.f32 	[%r10], %f14;
	st.shared.f32 	[%r17], %f13;
	ld.shared.u32 	%r573, [%r10+128];
	ld.shared.u32 	%r574, [%r17+128];
	st.shared.u32 	[%r10+128], %r574;
	st.shared.u32 	[%r17+128], %r573;
$L__BB0_14:
	setp.gt.u32 	%p40, %r1213, 31;
	bar.sync 	0;
	and.b32  	%r18, %r1213, 8;
	@%p40 bra 	$L__BB0_18;
	xor.b32  	%r19, %r1213, 4;
	setp.le.u32 	%p41, %r19, %r1213;
	@%p41 bra 	$L__BB0_18;
	setp.eq.s32 	%p42, %r18, 0;
	ld.shared.f32 	%f15, [%r10];
	shl.b32 	%r575, %r19, 2;
	add.s32 	%r577, %r501, %r575;
	add.s32 	%r20, %r577, 16384;
	ld.shared.f32 	%f16, [%r577+16384];
	setp.gt.f32 	%p43, %f15, %f16;
	xor.pred  	%p44, %p42, %p43;
	not.pred 	%p45, %p44;
	@%p45 bra 	$L__BB0_18;
	st.shared.f32 	[%r10], %f16;
	st.shared.f32 	[%r20], %f15;
	ld.shared.u32 	%r578, [%r10+128];
	ld.shared.u32 	%r579, [%r20+128];
	st.shared.u32 	[%r10+128], %r579;
	st.shared.u32 	[%r20+128], %r578;
$L__BB0_18:
	setp.gt.u32 	%p46, %r1213, 31;
	bar.sync 	0;
	@%p46 bra 	$L__BB0_22;
	xor.b32  	%r21, %r1213, 2;
	setp.le.u32 	%p47, %r21, %r1213;
	@%p47 bra 	$L__BB0_22;
	setp.eq.s32 	%p48, %r18, 0;
	ld.shared.f32 	%f17, [%r10];
	shl.b32 	%r580, %r21, 2;
	add.s32 	%r582, %r501, %r580;
	add.s32 	%r22, %r582, 16384;
	ld.shared.f32 	%f18, [%r582+16384];
	setp.gt.f32 	%p49, %f17, %f18;
	xor.pred  	%p50, %p48, %p49;
	not.pred 	%p51, %p50;
	@%p51 bra 	$L__BB0_22;
	st.shared.f32 	[%r10], %f18;
	st.shared.f32 	[%r22], %f17;
	ld.shared.u32 	%r583, [%r10+128];
	ld.shared.u32 	%r584, [%r22+128];
	st.shared.u32 	[%r10+128], %r584;
	st.shared.u32 	[%r22+128], %r583;
$L__BB0_22:
	setp.gt.u32 	%p52, %r1213, 31;
	bar.sync 	0;
	@%p52 bra 	$L__BB0_26;
	xor.b32  	%r23, %r1213, 1;
	setp.le.u32 	%p53, %r23, %r1213;
	@%p53 bra 	$L__BB0_26;
	setp.eq.s32 	%p54, %r18, 0;
	ld.shared.f32 	%f19, [%r10];
	shl.b32 	%r585, %r23, 2;
	add.s32 	%r587, %r501, %r585;
	add.s32 	%r24, %r587, 16384;
	ld.shared.f32 	%f20, [%r587+16384];
	setp.gt.f32 	%p55, %f19, %f20;
	xor.pred  	%p56, %p54, %p55;
	not.pred 	%p57, %p56;
	@%p57 bra 	$L__BB0_26;
	st.shared.f32 	[%r10], %f20;
	st.shared.f32 	[%r24], %f19;
	ld.shared.u32 	%r588, [%r10+128];
	ld.shared.u32 	%r589, [%r24+128];
	st.shared.u32 	[%r10+128], %r589;
	st.shared.u32 	[%r24+128], %r588;
$L__BB0_26:
	setp.gt.u32 	%p58, %r1213, 31;
	bar.sync 	0;
	and.b32  	%r25, %r1213, 16;
	@%p58 bra 	$L__BB0_30;
	xor.b32  	%r26, %r1213, 8;
	setp.le.u32 	%p59, %r26, %r1213;
	@%p59 bra 	$L__BB0_30;
	setp.eq.s32 	%p60, %r25, 0;
	ld.shared.f32 	%f21, [%r10];
	shl.b32 	%r590, %r26, 2;
	add.s32 	%r592, %r501, %r590;
	add.s32 	%r27, %r592, 16384;
	ld.shared.f32 	%f22, [%r592+16384];
	setp.gt.f32 	%p61, %f21, %f22;
	xor.pred  	%p62, %p60, %p61;
	not.pred 	%p63, %p62;
	@%p63 bra 	$L__BB0_30;
	st.shared.f32 	[%r10], %f22;
	st.shared.f32 	[%r27], %f21;
	ld.shared.u32 	%r593, [%r10+128];
	ld.shared.u32 	%r594, [%r27+128];
	st.shared.u32 	[%r10+128], %r594;
	st.shared.u32 	[%r27+128], %r593;
$L__BB0_30:
	setp.gt.u32 	%p64, %r1213, 31;
	bar.sync 	0;
	@%p64 bra 	$L__BB0_34;
	xor.b32  	%r28, %r1213, 4;
	setp.le.u32 	%p65, %r28, %r1213;
	@%p65 bra 	$L__BB0_34;
	setp.eq.s32 	%p66, %r25, 0;
	ld.shared.f32 	%f23, [%r10];
	shl.b32 	%r595, %r28, 2;
	add.s32 	%r597, %r501, %r595;
	add.s32 	%r29, %r597, 16384;
	ld.shared.f32 	%f24, [%r597+16384];
	setp.gt.f32 	%p67, %f23, %f24;
	xor.pred  	%p68, %p66, %p67;
	not.pred 	%p69, %p68;
	@%p69 bra 	$L__BB0_34;
	st.shared.f32 	[%r10], %f24;
	st.shared.f32 	[%r29], %f23;
	ld.shared.u32 	%r598, [%r10+128];
	ld.shared.u32 	%r599, [%r29+128];
	st.shared.u32 	[%r10+128], %r599;
	st.shared.u32 	[%r29+128], %r598;
$L__BB0_34:
	setp.gt.u32 	%p70, %r1213, 31;
	bar.sync 	0;
	@%p70 bra 	$L__BB0_38;
	xor.b32  	%r30, %r1213, 2;
	setp.le.u32 	%p71, %r30, %r1213;
	@%p71 bra 	$L__BB0_38;
	setp.eq.s32 	%p72, %r25, 0;
	ld.shared.f32 	%f25, [%r10];
	shl.b32 	%r600, %r30, 2;
	add.s32 	%r602, %r501, %r600;
	add.s32 	%r31, %r602, 16384;
	ld.shared.f32 	%f26, [%r602+16384];
	setp.gt.f32 	%p73, %f25, %f26;
	xor.pred  	%p74, %p72, %p73;
	not.pred 	%p75, %p74;
	@%p75 bra 	$L__BB0_38;
	st.shared.f32 	[%r10], %f26;
	st.shared.f32 	[%r31], %f25;
	ld.shared.u32 	%r603, [%r10+128];
	ld.shared.u32 	%r604, [%r31+128];
	st.shared.u32 	[%r10+128], %r604;
	st.shared.u32 	[%r31+128], %r603;
$L__BB0_38:
	setp.gt.u32 	%p76, %r1213, 31;
	bar.sync 	0;
	@%p76 bra 	$L__BB0_42;
	xor.b32  	%r32, %r1213, 1;
	setp.le.u32 	%p77, %r32, %r1213;
	@%p77 bra 	$L__BB0_42;
	setp.eq.s32 	%p78, %r25, 0;
	ld.shared.f32 	%f27, [%r10];
	shl.b32 	%r605, %r32, 2;
	add.s32 	%r607, %r501, %r605;
	add.s32 	%r33, %r607, 16384;
	ld.shared.f32 	%f28, [%r607+16384];
	setp.gt.f32 	%p79, %f27, %f28;
	xor.pred  	%p80, %p78, %p79;
	not.pred 	%p81, %p80;
	@%p81 bra 	$L__BB0_42;
	st.shared.f32 	[%r10], %f28;
	st.shared.f32 	[%r33], %f27;
	ld.shared.u32 	%r608, [%r10+128];
	ld.shared.u32 	%r609, [%r33+128];
	st.shared.u32 	[%r10+128], %r609;
	st.shared.u32 	[%r33+128], %r608;
$L__BB0_42:
	setp.gt.u32 	%p82, %r1213, 31;
	bar.sync 	0;
	and.b32  	%r34, %r1213, 32;
	@%p82 bra 	$L__BB0_46;
	xor.b32  	%r35, %r1213, 16;
	setp.le.u32 	%p83, %r35, %r1213;
	@%p83 bra 	$L__BB0_46;
	setp.eq.s32 	%p84, %r34, 0;
	ld.shared.f32 	%f29, [%r10];
	shl.b32 	%r610, %r35, 2;
	add.s32 	%r612, %r501, %r610;
	add.s32 	%r36, %r612, 16384;
	ld.shared.f32 	%f30, [%r612+16384];
	setp.gt.f32 	%p85, %f29, %f30;
	xor.pred  	%p86, %p84, %p85;
	not.pred 	%p87, %p86;
	@%p87 bra 	$L__BB0_46;
	st.shared.f32 	[%r10], %f30;
	st.shared.f32 	[%r36], %f29;
	ld.shared.u32 	%r613, [%r10+128];
	ld.shared.u32 	%r614, [%r36+128];
	st.shared.u32 	[%r10+128], %r614;
	st.shared.u32 	[%r36+128], %r613;
$L__BB0_46:
	setp.gt.u32 	%p88, %r1213, 31;
	bar.sync 	0;
	@%p88 bra 	$L__BB0_50;
	xor.b32  	%r37, %r1213, 8;
	setp.le.u32 	%p89, %r37, %r1213;
	@%p89 bra 	$L__BB0_50;
	setp.eq.s32 	%p90, %r34, 0;
	ld.shared.f32 	%f31, [%r10];
	shl.b32 	%r615, %r37, 2;
	add.s32 	%r617, %r501, %r615;
	add.s32 	%r38, %r617, 16384;
	ld.shared.f32 	%f32, [%r617+16384];
	setp.gt.f32 	%p91, %f31, %f32;
	xor.pred  	%p92, %p90, %p91;
	not.pred 	%p93, %p92;
	@%p93 bra 	$L__BB0_50;
	st.shared.f32 	[%r10], %f32;
	st.shared.f32 	[%r38], %f31;
	ld.shared.u32 	%r618, [%r10+128];
	ld.shared.u32 	%r619, [%r38+128];
	st.shared.u32 	[%r10+128], %r619;
	st.shared.u32 	[%r38+128], %r618;
$L__BB0_50:
	setp.gt.u32 	%p94, %r1213, 31;
	bar.sync 	0;
	@%p94 bra 	$L__BB0_54;
	xor.b32  	%r39, %r1213, 4;
	setp.le.u32 	%p95, %r39, %r1213;
	@%p95 bra 	$L__BB0_54;
	setp.eq.s32 	%p96, %r34, 0;
	ld.shared.f32 	%f33, [%r10];
	shl.b32 	%r620, %r39, 2;
	add.s32 	%r622, %r501, %r620;
	add.s32 	%r40, %r622, 16384;
	ld.shared.f32 	%f34, [%r622+16384];
	setp.gt.f32 	%p97, %f33, %f34;
	xor.pred  	%p98, %p96, %p97;
	not.pred 	%p99, %p98;
	@%p99 bra 	$L__BB0_54;
	st.shared.f32 	[%r10], %f34;
	st.shared.f32 	[%r40], %f33;
	ld.shared.u32 	%r623, [%r10+128];
	ld.shared.u32 	%r624, [%r40+128];
	st.shared.u32 	[%r10+128], %r624;
	st.shared.u32 	[%r40+128], %r623;
$L__BB0_54:
	setp.gt.u32 	%p100, %r1213, 31;
	bar.sync 	0;
	@%p100 bra 	$L__BB0_58;
	xor.b32  	%r41, %r1213, 2;
	setp.le.u32 	%p101, %r41, %r1213;
	@%p101 bra 	$L__BB0_58;
	setp.eq.s32 	%p102, %r34, 0;
	ld.shared.f32 	%f35, [%r10];
	shl.b32 	%r625, %r41, 2;
	add.s32 	%r627, %r501, %r625;
	add.s32 	%r42, %r627, 16384;
	ld.shared.f32 	%f36, [%r627+16384];
	setp.gt.f32 	%p103, %f35, %f36;
	xor.pred  	%p104, %p102, %p103;
	not.pred 	%p105, %p104;
	@%p105 bra 	$L__BB0_58;
	st.shared.f32 	[%r10], %f36;
	st.shared.f32 	[%r42], %f35;
	ld.shared.u32 	%r628, [%r10+128];
	ld.shared.u32 	%r629, [%r42+128];
	st.shared.u32 	[%r10+128], %r629;
	st.shared.u32 	[%r42+128], %r628;
$L__BB0_58:
	setp.gt.u32 	%p106, %r1213, 31;
	bar.sync 	0;
	@%p106 bra 	$L__BB0_62;
	xor.b32  	%r43, %r1213, 1;
	setp.le.u32 	%p107, %r43, %r1213;
	@%p107 bra 	$L__BB0_62;
	setp.eq.s32 	%p108, %r34, 0;
	ld.shared.f32 	%f37, [%r10];
	shl.b32 	%r630, %r43, 2;
	add.s32 	%r632, %r501, %r630;
	add.s32 	%r44, %r632, 16384;
	ld.shared.f32 	%f38, [%r632+16384];
	setp.gt.f32 	%p109, %f37, %f38;
	xor.pred  	%p110, %p108, %p109;
	not.pred 	%p111, %p110;
	@%p111 bra 	$L__BB0_62;
	st.shared.f32 	[%r10], %f38;
	st.shared.f32 	[%r44], %f37;
	ld.shared.u32 	%r633, [%r10+128];
	ld.shared.u32 	%r634, [%r44+128];
	st.shared.u32 	[%r10+128], %r634;
	st.shared.u32 	[%r44+128], %r633;
$L__BB0_62:
	ld.param.u64 	%rd42, [_Z16gemv_topk_kernelPK6__halfS1_S1_Pi_param_0];
	bar.sync 	0;
	mul.lo.s32 	%r646, %r483, 5;
	sub.s32 	%r647, %r1, %r646;
	shl.b32 	%r648, %r647, 2;
	add.s32 	%r650, %r501, %r648;
	ld.shared.u32 	%r45, [%r650+16512];
	shl.b32 	%r651, %r5, 12;
	shl.b32 	%r652, %r45, 23;
	add.s32 	%r653, %r6, %r651;
	add.s32 	%r46, %r653, %r652;
	mul.wide.s32 	%rd26, %r46, 2;
	add.s64 	%rd22, %rd42, %rd26;
	shl.b32 	%r654, %r7, 1;
	add.s32 	%r635, %r474, %r654;
	mov.b32 	%r642, 16;
	// begin inline asm
	cp.async.cg.shared.global [%r635], [%rd22], 16, %r642;

	// end inline asm
	add.s32 	%r48, %r9, %r4;
	add.s64 	%rd23, %rd22, 8192;
	add.s32 	%r637, %r635, 256;
	// begin inline asm
	cp.async.cg.shared.global [%r637], [%rd23], 16, %r642;

	// end inline asm
	add.s64 	%rd24, %rd22, 16384;
	add.s32 	%r639, %r635, 512;
	// begin inline asm
	cp.async.cg.shared.global [%r639], [%rd24], 16, %r642;

	// end inline asm
	add.s64 	%rd25, %rd22, 24576;
	add.s32 	%r641, %r635, 768;
	// begin inline asm
	cp.async.cg.shared.global [%r641], [%rd25], 16, %r642;

	// end inline asm
	// begin inline asm
	cp.async.commit_group;

	// end inline asm
	mov.b32 	%r1209, 1;
$L__BB0_63:
	ld.param.u64 	%rd43, [_Z16gemv_topk_kernelPK6__halfS1_S1_Pi_param_0];
	shl.b32 	%r663, %r1209, 17;
	add.s32 	%r664, %r663, %r46;
	shl.b32 	%r665, %r5, 7;
	mul.wide.s32 	%rd31, %r664, 2;
	add.s64 	%rd27, %rd43, %rd31;
	shl.b32 	%r666, %r1209, 13;
	and.b32  	%r667, %r666, 8192;
	add.s32 	%r655, %r635, %r667;
	mov.b32 	%r662, 16;
	// begin inline asm
	cp.async.cg.shared.global [%r655], [%rd27], 16, %r662;

	// end inline asm
	add.s64 	%rd28, %rd27, 8192;
	add.s32 	%r657, %r655, 256;
	// begin inline asm
	cp.async.cg.shared.global [%r657], [%rd28], 16, %r662;

	// end inline asm
	add.s64 	%rd29, %rd27, 16384;
	add.s32 	%r659, %r655, 512;
	// begin inline asm
	cp.async.cg.shared.global [%r659], [%rd29], 16, %r662;

	// end inline asm
	add.s64 	%rd30, %rd27, 24576;
	add.s32 	%r661, %r655, 768;
	// begin inline asm
	cp.async.cg.shared.global [%r661], [%rd30], 16, %r662;

	// end inline asm
	// begin inline asm
	cp.async.commit_group;

	// end inline asm
	// begin inline asm
	cp.async.wait_group 1;

	// end inline asm
	bar.sync 	0;
	add.s32 	%r668, %r1209, -1;
	shl.b32 	%r669, %r668, 5;
	add.s32 	%r670, %r669, %r5;
	shl.b32 	%r671, %r668, 12;
	and.b32  	%r672, %r671, 4096;
	add.s32 	%r673, %r672, %r665;
	or.b32  	%r674, %r673, %r3;
	shl.b32 	%r675, %r674, 1;
	mov.u32 	%r676, shared_storage;
	add.s32 	%r677, %r676, %r675;
	ld.shared.v4.u32 	{%r678, %r679, %r680, %r681}, [%r677];
	mov.b32 	{%rs41, %rs42}, %r678;
	// begin inline asm
	{  cvt.f32.f16 %f275, %rs41;}

	// end inline asm
	fma.rn.f32 	%f307, %f171, %f275, 0f00000000;
	// begin inline asm
	{  cvt.f32.f16 %f276, %rs42;}

	// end inline asm
	fma.rn.f32 	%f308, %f173, %f276, %f307;
	mov.b32 	{%rs43, %rs44}, %r679;
	// begin inline asm
	{  cvt.f32.f16 %f277, %rs43;}

	// end inline asm
	fma.rn.f32 	%f309, %f175, %f277, %f308;
	// begin inline asm
	{  cvt.f32.f16 %f278, %rs44;}

	// end inline asm
	fma.rn.f32 	%f310, %f177, %f278, %f309;
	mov.b32 	{%rs45, %rs46}, %r680;
	// begin inline asm
	{  cvt.f32.f16 %f279, %rs45;}

	// end inline asm
	fma.rn.f32 	%f311, %f179, %f279, %f310;
	// begin inline asm
	{  cvt.f32.f16 %f280, %rs46;}

	// end inline asm
	fma.rn.f32 	%f312, %f181, %f280, %f311;
	mov.b32 	{%rs47, %rs48}, %r681;
	// begin inline asm
	{  cvt.f32.f16 %f281, %rs47;}

	// end inline asm
	fma.rn.f32 	%f313, %f183, %f281, %f312;
	// begin inline asm
	{  cvt.f32.f16 %f282, %rs48;}

	// end inline asm
	fma.rn.f32 	%f314, %f185, %f282, %f313;
	mov.b32 	%r682, %f314;
	shfl.sync.bfly.b32	%r683|%p112, %r682, 8, 31, -1;
	mov.b32 	%f315, %r683;
	add.f32 	%f316, %f314, %f315;
	mov.b32 	%r684, %f316;
	shfl.sync.bfly.b32	%r685|%p113, %r684, 4, 31, -1;
	mov.b32 	%f317, %r685;
	add.f32 	%f318, %f316, %f317;
	mov.b32 	%r686, %f318;
	shfl.sync.bfly.b32	%r687|%p114, %r686, 2, 31, -1;
	mov.b32 	%f319, %r687;
	add.f32 	%f320, %f318, %f319;
	mov.b32 	%r688, %f320;
	shfl.sync.bfly.b32	%r689|%p115, %r688, 1, 31, -1;
	mov.b32 	%f321, %r689;
	add.f32 	%f322, %f320, %f321;
	shl.b32 	%r690, %r670, 2;
	add.s32 	%r691, %r676, %r690;
	st.shared.f32 	[%r691+16640], %f322;
	st.shared.u32 	[%r691+24832], %r670;
	ld.shared.v4.u32 	{%r692, %r693, %r694, %r695}, [%r677+256];
	mov.b32 	{%rs49, %rs50}, %r692;
	// begin inline asm
	{  cvt.f32.f16 %f283, %rs49;}

	// end inline asm
	fma.rn.f32 	%f323, %f171, %f283, 0f00000000;
	// begin inline asm
	{  cvt.f32.f16 %f284, %rs50;}

	// end inline asm
	fma.rn.f32 	%f324, %f173, %f284, %f323;
	mov.b32 	{%rs51, %rs52}, %r693;
	// begin inline asm
	{  cvt.f32.f16 %f285, %rs51;}

	// end inline asm
	fma.rn.f32 	%f325, %f175, %f285, %f324;
	// begin inline asm
	{  cvt.f32.f16 %f286, %rs52;}

	// end inline asm
	fma.rn.f32 	%f326, %f177, %f286, %f325;
	mov.b32 	{%rs53, %rs54}, %r694;
	// begin inline asm
	{  cvt.f32.f16 %f287, %rs53;}

	// end inline asm
	fma.rn.f32 	%f327, %f179, %f287, %f326;
	// begin inline asm
	{  cvt.f32.f16 %f288, %rs54;}

	// end inline asm
	fma.rn.f32 	%f328, %f181, %f288, %f327;
	mov.b32 	{%rs55, %rs56}, %r695;
	// begin inline asm
	{  cvt.f32.f16 %f289, %rs55;}

	// end inline asm
	fma.rn.f32 	%f329, %f183, %f289, %f328;
	// begin inline asm
	{  cvt.f32.f16 %f290, %rs56;}

	// end inline asm
	fma.rn.f32 	%f330, %f185, %f290, %f329;
	mov.b32 	%r696, %f330;
	shfl.sync.bfly.b32	%r697|%p116, %r696, 8, 31, -1;
	mov.b32 	%f331, %r697;
	add.f32 	%f332, %f330, %f331;
	mov.b32 	%r698, %f332;
	shfl.sync.bfly.b32	%r699|%p117, %r698, 4, 31, -1;
	mov.b32 	%f333, %r699;
	add.f32 	%f334, %f332, %f333;
	mov.b32 	%r700, %f334;
	shfl.sync.bfly.b32	%r701|%p118, %r700, 2, 31, -1;
	mov.b32 	%f335, %r701;
	add.f32 	%f336, %f334, %f335;
	mov.b32 	%r702, %f336;
	shfl.sync.bfly.b32	%r703|%p119, %r702, 1, 31, -1;
	mov.b32 	%f337, %r703;
	add.f32 	%f338, %f336, %f337;
	add.s32 	%r704, %r670, 1;
	st.shared.f32 	[%r691+16644], %f338;
	st.shared.u32 	[%r691+24836], %r704;
	ld.shared.v4.u32 	{%r705, %r706, %r707, %r708}, [%r677+512];
	mov.b32 	{%rs57, %rs58}, %r705;
	// begin inline asm
	{  cvt.f32.f16 %f291, %rs57;}

	// end inline asm
	fma.rn.f32 	%f339, %f171, %f291, 0f00000000;
	// begin inline asm
	{  cvt.f32.f16 %f292, %rs58;}

	// end inline asm
	fma.rn.f32 	%f340, %f173, %f292, %f339;
	mov.b32 	{%rs59, %rs60}, %r706;
	// begin inline asm
	{  cvt.f32.f16 %f293, %rs59;}

	// end inline asm
	fma.rn.f32 	%f341, %f175, %f293, %f340;
	// begin inline asm
	{  cvt.f32.f16 %f294, %rs60;}

	// end inline asm
	fma.rn.f32 	%f342, %f177, %f294, %f341;
	mov.b32 	{%rs61, %rs62}, %r707;
	// begin inline asm
	{  cvt.f32.f16 %f295, %rs61;}

	// end inline asm
	fma.rn.f32 	%f343, %f179, %f295, %f342;
	// begin inline asm
	{  cvt.f32.f16 %f296, %rs62;}

	// end inline asm
	fma.rn.f32 	%f344, %f181, %f296, %f343;
	mov.b32 	{%rs63, %rs64}, %r708;
	// begin inline asm
	{  cvt.f32.f16 %f297, %rs63;}

	// end inline asm
	fma.rn.f32 	%f345, %f183, %f297, %f344;
	// begin inline asm
	{  cvt.f32.f16 %f298, %rs64;}

	// end inline asm
	fma.rn.f32 	%f346, %f185, %f298, %f345;
	mov.b32 	%r709, %f346;
	shfl.sync.bfly.b32	%r710|%p120, %r709, 8, 31, -1;
	mov.b32 	%f347, %r710;
	add.f32 	%f348, %f346, %f347;
	mov.b32 	%r711, %f348;
	shfl.sync.bfly.b32	%r712|%p121, %r711, 4, 31, -1;
	mov.b32 	%f349, %r712;
	add.f32 	%f350, %f348, %f349;
	mov.b32 	%r713, %f350;
	shfl.sync.bfly.b32	%r714|%p122, %r713, 2, 31, -1;
	mov.b32 	%f351, %r714;
	add.f32 	%f352, %f350, %f351;
	mov.b32 	%r715, %f352;
	shfl.sync.bfly.b32	%r716|%p123, %r715, 1, 31, -1;
	mov.b32 	%f353, %r716;
	add.f32 	%f354, %f352, %f353;
	add.s32 	%r717, %r670, 2;
	st.shared.f32 	[%r691+16648], %f354;
	st.shared.u32 	[%r691+24840], %r717;
	ld.shared.v4.u32 	{%r718, %r719, %r720, %r721}, [%r677+768];
	mov.b32 	{%rs65, %rs66}, %r718;
	// begin inline asm
	{  cvt.f32.f16 %f299, %rs65;}

	// end inline asm
	fma.rn.f32 	%f355, %f171, %f299, 0f00000000;
	// begin inline asm
	{  cvt.f32.f16 %f300, %rs66;}

	// end inline asm
	fma.rn.f32 	%f356, %f173, %f300, %f355;
	mov.b32 	{%rs67, %rs68}, %r719;
	// begin inline asm
	{  cvt.f32.f16 %f301, %rs67;}

	// end inline asm
	fma.rn.f32 	%f357, %f175, %f301, %f356;
	// begin inline asm
	{  cvt.f32.f16 %f302, %rs68;}

	// end inline asm
	fma.rn.f32 	%f358, %f177, %f302, %f357;
	mov.b32 	{%rs69, %rs70}, %r720;
	// begin inline asm
	{  cvt.f32.f16 %f303, %rs69;}

	// end inline asm
	fma.rn.f32 	%f359, %f179, %f303, %f358;
	// begin inline asm
	{  cvt.f32.f16 %f304, %rs70;}

	// end inline asm
	fma.rn.f32 	%f360, %f181, %f304, %f359;
	mov.b32 	{%rs71, %rs72}, %r721;
	// begin inline asm
	{  cvt.f32.f16 %f305, %rs71;}

	// end inline asm
	fma.rn.f32 	%f361, %f183, %f305, %f360;
	// begin inline asm
	{  cvt.f32.f16 %f306, %rs72;}

	// end inline asm
	fma.rn.f32 	%f362, %f185, %f306, %f361;
	mov.b32 	%r722, %f362;
	shfl.sync.bfly.b32	%r723|%p124, %r722, 8, 31, -1;
	mov.b32 	%f363, %r723;
	add.f32 	%f364, %f362, %f363;
	mov.b32 	%r724, %f364;
	shfl.sync.bfly.b32	%r725|%p125, %r724, 4, 31, -1;
	mov.b32 	%f365, %r725;
	add.f32 	%f366, %f364, %f365;
	mov.b32 	%r726, %f366;
	shfl.sync.bfly.b32	%r727|%p126, %r726, 2, 31, -1;
	mov.b32 	%f367, %r727;
	add.f32 	%f368, %f366, %f367;
	mov.b32 	%r728, %f368;
	shfl.sync.bfly.b32	%r729|%p127, %r728, 1, 31, -1;
	mov.b32 	%f369, %r729;
	add.f32 	%f370, %f368, %f369;
	add.s32 	%r730, %r670, 3;
	st.shared.f32 	[%r691+16652], %f370;
	st.shared.u32 	[%r691+24844], %r730;
	add.s32 	%r1209, %r1209, 1;
	setp.ne.s32 	%p128, %r1209, 64;
	@%p128 bra 	$L__BB0_63;
	// begin inline asm
	cp.async.wait_group 0;

	// end inline asm
	bar.sync 	0;
	add.s32 	%r731, %r48, 2015;
	ld.shared.v4.u32 	{%r732, %r733, %r734, %r735}, [%r635+8192];
	mov.b32 	{%rs73, %rs74}, %r732;
	// begin inline asm
	{  cvt.f32.f16 %f371, %rs73;}

	// end inline asm
	fma.rn.f32 	%f403, %f171, %f371, 0f00000000;
	// begin inline asm
	{  cvt.f32.f16 %f372, %rs74;}

	// end inline asm
	fma.rn.f32 	%f404, %f173, %f372, %f403;
	mov.b32 	{%rs75, %rs76}, %r733;
	// begin inline asm
	{  cvt.f32.f16 %f373, %rs75;}

	// end inline asm
	fma.rn.f32 	%f405, %f175, %f373, %f404;
	// begin inline asm
	{  cvt.f32.f16 %f374, %rs76;}

	// end inline asm
	fma.rn.f32 	%f406, %f177, %f374, %f405;
	mov.b32 	{%rs77, %rs78}, %r734;
	// begin inline asm
	{  cvt.f32.f16 %f375, %rs77;}

	// end inline asm
	fma.rn.f32 	%f407, %f179, %f375, %f406;
	// begin inline asm
	{  cvt.f32.f16 %f376, %rs78;}

	// end inline asm
	fma.rn.f32 	%f408, %f181, %f376, %f407;
	mov.b32 	{%rs79, %rs80}, %r735;
	// begin inline asm
	{  cvt.f32.f16 %f377, %rs79;}

	// end inline asm
	fma.rn.f32 	%f409, %f183, %f377, %f408;
	// begin inline asm
	{  cvt.f32.f16 %f378, %rs80;}

	// end inline asm
	fma.rn.f32 	%f410, %f185, %f378, %f409;
	mov.b32 	%r736, %f410;
	shfl.sync.bfly.b32	%r737|%p129, %r736, 8, 31, -1;
	mov.b32 	%f411, %r737;
	add.f32 	%f412, %f410, %f411;
	mov.b32 	%r738, %f412;
	shfl.sync.bfly.b32	%r739|%p130, %r738, 4, 31, -1;
	mov.b32 	%f413, %r739;
	add.f32 	%f414, %f412, %f413;
	mov.b32 	%r740, %f414;
	shfl.sync.bfly.b32	%r741|%p131, %r740, 2, 31, -1;
	mov.b32 	%f415, %r741;
	add.f32 	%f416, %f414, %f415;
	mov.b32 	%r742, %f416;
	shfl.sync.bfly.b32	%r743|%p132, %r742, 1, 31, -1;
	mov.b32 	%f417, %r743;
	add.f32 	%f418, %f416, %f417;
	shl.b32 	%r744, %r5, 2;
	mov.u32 	%r745, shared_storage;
	add.s32 	%r746, %r745, %r744;
	st.shared.f32 	[%r746+24704], %f418;
	st.shared.u32 	[%r746+32896], %r731;
	ld.shared.v4.u32 	{%r747, %r748, %r749, %r750}, [%r635+8448];
	mov.b32 	{%rs81, %rs82}, %r747;
	// begin inline asm
	{  cvt.f32.f16 %f379, %rs81;}

	// end inline asm
	fma.rn.f32 	%f419, %f171, %f379, 0f00000000;
	// begin inline asm
	{  cvt.f32.f16 %f380, %rs82;}

	// end inline asm
	fma.rn.f32 	%f420, %f173, %f380, %f419;
	mov.b32 	{%rs83, %rs84}, %r748;
	// begin inline asm
	{  cvt.f32.f16 %f381, %rs83;}

	// end inline asm
	fma.rn.f32 	%f421, %f175, %f381, %f420;
	// begin inline asm
	{  cvt.f32.f16 %f382, %rs84;}

	// end inline asm
	fma.rn.f32 	%f422, %f177, %f382, %f421;
	mov.b32 	{%rs85, %rs86}, %r749;
	// begin inline asm
	{  cvt.f32.f16 %f383, %rs85;}

	// end inline asm
	fma.rn.f32 	%f423, %f179, %f383, %f422;
	// begin inline asm
	{  cvt.f32.f16 %f384, %rs86;}

	// end inline asm
	fma.rn.f32 	%f424, %f181, %f384, %f423;
	mov.b32 	{%rs87, %rs88}, %r750;
	// begin inline asm
	{  cvt.f32.f16 %f385, %rs87;}

	// end inline asm
	fma.rn.f32 	%f425, %f183, %f385, %f424;
	// begin inline asm
	{  cvt.f32.f16 %f386, %rs88;}

	// end inline asm
	fma.rn.f32 	%f426, %f185, %f386, %f425;
	mov.b32 	%r751, %f426;
	shfl.sync.bfly.b32	%r752|%p133, %r751, 8, 31, -1;
	mov.b32 	%f427, %r752;
	add.f32 	%f428, %f426, %f427;
	mov.b32 	%r753, %f428;
	shfl.sync.bfly.b32	%r754|%p134, %r753, 4, 31, -1;
	mov.b32 	%f429, %r754;
	add.f32 	%f430, %f428, %f429;
	mov.b32 	%r755, %f430;
	shfl.sync.bfly.b32	%r756|%p135, %r755, 2, 31, -1;
	mov.b32 	%f431, %r756;
	add.f32 	%f432, %f430, %f431;
	mov.b32 	%r757, %f432;
	shfl.sync.bfly.b32	%r758|%p136, %r757, 1, 31, -1;
	mov.b32 	%f433, %r758;
	add.f32 	%f434, %f432, %f433;
	add.s32 	%r759, %r48, 2016;
	st.shared.f32 	[%r746+24708], %f434;
	st.shared.u32 	[%r746+32900], %r759;
	ld.shared.v4.u32 	{%r760, %r761, %r762, %r763}, [%r635+8704];
	mov.b32 	{%rs89, %rs90}, %r760;
	// begin inline asm
	{  cvt.f32.f16 %f387, %rs89;}

	// end inline asm
	fma.rn.f32 	%f435, %f171, %f387, 0f00000000;
	// begin inline asm
	{  cvt.f32.f16 %f388, %rs90;}

	// end inline asm
	fma.rn.f32 	%f436, %f173, %f388, %f435;
	mov.b32 	{%rs91, %rs92}, %r761;
	// begin inline asm
	{  cvt.f32.f16 %f389, %rs91;}

	// end inline asm
	fma.rn.f32 	%f437, %f175, %f389, %f436;
	// begin inline asm
	{  cvt.f32.f16 %f390, %rs92;}

	// end inline asm
	fma.rn.f32 	%f438, %f177, %f390, %f437;
	mov.b32 	{%rs93, %rs94}, %r762;
	// begin inline asm
	{  cvt.f32.f16 %f391, %rs93;}

	// end inline asm
	fma.rn.f32 	%f439, %f179, %f391, %f438;
	// begin inline asm
	{  cvt.f32.f16 %f392, %rs94;}

	// end inline asm
	fma.rn.f32 	%f440, %f181, %f392, %f439;
	mov.b32 	{%rs95, %rs96}, %r763;
	// begin inline asm
	{  cvt.f32.f16 %f393, %rs95;}

	// end inline asm
	fma.rn.f32 	%f441, %f183, %f393, %f440;
	// begin inline asm
	{  cvt.f32.f16 %f394, %rs96;}

	// end inline asm
	fma.rn.f32 	%f442, %f185, %f394, %f441;
	mov.b32 	%r764, %f442;
	shfl.sync.bfly.b32	%r765|%p137, %r764, 8, 31, -1;
	mov.b32 	%f443, %r765;
	add.f32 	%f444, %f442, %f443;
	mov.b32 	%r766, %f444;
	shfl.sync.bfly.b32	%r767|%p138, %r766, 4, 31, -1;
	mov.b32 	%f445, %r767;
	add.f32 	%f446, %f444, %f445;
	mov.b32 	%r768, %f446;
	shfl.sync.bfly.b32	%r769|%p139, %r768, 2, 31, -1;
	mov.b32 	%f447, %r769;
	add.f32 	%f448, %f446, %f447;
	mov.b32 	%r770, %f448;
	shfl.sync.bfly.b32	%r771|%p140, %r770, 1, 31, -1;
	mov.b32 	%f449, %r771;
	add.f32 	%f450, %f448, %f449;
	add.s32 	%r772, %r48, 2017;
	st.shared.f32 	[%r746+24712], %f450;
	st.shared.u32 	[%r746+32904], %r772;
	ld.shared.v4.u32 	{%r773, %r774, %r775, %r776}, [%r635+8960];
	mov.b32 	{%rs97, %rs98}, %r773;
	// begin inline asm
	{  cvt.f32.f16 %f395, %rs97;}

	// end inline asm
	fma.rn.f32 	%f451, %f171, %f395, 0f00000000;
	// begin inline asm
	{  cvt.f32.f16 %f396, %rs98;}

	// end inline asm
	fma.rn.f32 	%f452, %f173, %f396, %f451;
	mov.b32 	{%rs99, %rs100}, %r774;
	// begin inline asm
	{  cvt.f32.f16 %f397, %rs99;}

	// end inline asm
	fma.rn.f32 	%f453, %f175, %f397, %f452;
	// begin inline asm
	{  cvt.f32.f16 %f398, %rs100;}

	// end inline asm
	fma.rn.f32 	%f454, %f177, %f398, %f453;
	mov.b32 	{%rs101, %rs102}, %r775;
	// begin inline asm
	{  cvt.f32.f16 %f399, %rs101;}

	// end inline asm
	fma.rn.f32 	%f455, %f179, %f399, %f454;
	// begin inline asm
	{  cvt.f32.f16 %f400, %rs102;}

	// end inline asm
	fma.rn.f32 	%f456, %f181, %f400, %f455;
	mov.b32 	{%rs103, %rs104}, %r776;
	// begin inline asm
	{  cvt.f32.f16 %f401, %rs103;}

	// end inline asm
	fma.rn.f32 	%f457, %f183, %f401, %f456;
	// begin inline asm
	{  cvt.f32.f16 %f402, %rs104;}

	// end inline asm
	fma.rn.f32 	%f458, %f185, %f402, %f457;
	mov.b32 	%r777, %f458;
	shfl.sync.bfly.b32	%r778|%p141, %r777, 8, 31, -1;
	mov.b32 	%f459, %r778;
	add.f32 	%f460, %f458, %f459;
	mov.b32 	%r779, %f460;
	shfl.sync.bfly.b32	%r780|%p142, %r779, 4, 31, -1;
	mov.b32 	%f461, %r780;
	add.f32 	%f462, %f460, %f461;
	mov.b32 	%r781, %f462;
	shfl.sync.bfly.b32	%r782|%p143, %r781, 2, 31, -1;
	mov.b32 	%f463, %r782;
	add.f32 	%f464, %f462, %f463;
	mov.b32 	%r783, %f464;
	shfl.sync.bfly.b32	%r784|%p144, %r783, 1, 31, -1;
	mov.b32 	%f465, %r784;
	add.f32 	%f466, %f464, %f465;
	add.s32 	%r785, %r48, 2018;
	st.shared.f32 	[%r746+24716], %f466;
	st.shared.u32 	[%r746+32908], %r785;
	bar.sync 	0;
	mov.u32 	%r51, %ntid.x;
	shl.b32 	%r786, %r1213, 2;
	add.s32 	%r787, %r786, %r745;
	add.s32 	%r1211, %r787, 24832;
	shl.b32 	%r53, %r51, 2;
	mov.u32 	%r1214, %r1211;
	mov.u32 	%r1215, %r1213;
$L__BB0_65:
	xor.b32  	%r74, %r1215, 1;
	setp.le.u32 	%p145, %r74, %r1215;
	@%p145 bra 	$L__BB0_68;
	and.b32  	%r788, %r1215, 2;
	ld.shared.f32 	%f39, [%r1214+-8192];
	shl.b32 	%r789, %r74, 2;
	add.s32 	%r791, %r745, %r789;
	add.s32 	%r75, %r791, 16640;
	ld.shared.f32 	%f40, [%r791+16640];
	setp.gt.f32 	%p146, %f39, %f40;
	setp.eq.s32 	%p147, %r788, 0;
	xor.pred  	%p148, %p147, %p146;
	not.pred 	%p149, %p148;
	@%p149 bra 	$L__BB0_68;
	st.shared.f32 	[%r1214+-8192], %f40;
	st.shared.f32 	[%r75], %f39;
	ld.shared.u32 	%r792, [%r1214];
	ld.shared.u32 	%r793, [%r75+8192];
	st.shared.u32 	[%r1214], %r793;
	st.shared.u32 	[%r75+8192], %r792;
$L__BB0_68:
	add.s32 	%r1215, %r1215, %r51;
	add.s32 	%r1214, %r1214, %r53;
	setp.lt.u32 	%p150, %r1215, 2048;
	@%p150 bra 	$L__BB0_65;
	bar.sync 	0;
	mov.u32 	%r1216, %r1211;
	mov.u32 	%r1217, %r1213;
$L__BB0_70:
	xor.b32  	%r80, %r1217, 2;
	setp.le.u32 	%p151, %r80, %r1217;
	@%p151 bra 	$L__BB0_73;
	and.b32  	%r794, %r1217, 4;
	ld.shared.f32 	%f41, [%r1216+-8192];
	shl.b32 	%r795, %r80, 2;
	add.s32 	%r797, %r745, %r795;
	add.s32 	%r81, %r797, 16640;
	ld.shared.f32 	%f42, [%r797+16640];
	setp.gt.f32 	%p152, %f41, %f42;
	setp.eq.s32 	%p153, %r794, 0;
	xor.pred  	%p154, %p153, %p152;
	not.pred 	%p155, %p154;
	@%p155 bra 	$L__BB0_73;
	st.shared.f32 	[%r1216+-8192], %f42;
	st.shared.f32 	[%r81], %f41;
	ld.shared.u32 	%r798, [%r1216];
	ld.shared.u32 	%r799, [%r81+8192];
	st.shared.u32 	[%r1216], %r799;
	st.shared.u32 	[%r81+8192], %r798;
$L__BB0_73:
	add.s32 	%r1217, %r1217, %r51;
	add.s32 	%r1216, %r1216, %r53;
	setp.lt.u32 	%p156, %r1217, 2048;
	@%p156 bra 	$L__BB0_70;
	bar.sync 	0;
	mov.u32 	%r1218, %r1211;
	mov.u32 	%r1219, %r1213;
$L__BB0_75:
	xor.b32  	%r86, %r1219, 1;
	setp.le.u32 	%p157, %r86, %r1219;
	@%p157 bra 	$L__BB0_78;
	and.b32  	%r800, %r1219, 4;
	ld.shared.f32 	%f43, [%r1218+-8192];
	shl.b32 	%r801, %r86, 2;
	add.s32 	%r803, %r745, %r801;
	add.s32 	%r87, %r803, 16640;
	ld.shared.f32 	%f44, [%r803+16640];
	setp.gt.f32 	%p158, %f43, %f44;
	setp.eq.s32 	%p159, %r800, 0;
	xor.pred  	%p160, %p159, %p158;
	not.pred 	%p161, %p160;
	@%p161 bra 	$L__BB0_78;
	st.shared.f32 	[%r1218+-8192], %f44;
	st.shared.f32 	[%r87], %f43;
	ld.shared.u32 	%r804, [%r1218];
	ld.shared.u32 	%r805, [%r87+8192];
	st.shared.u32 	[%r1218], %r805;
	st.shared.u32 	[%r87+8192], %r804;
$L__BB0_78:
	add.s32 	%r1219, %r1219, %r51;
	add.s32 	%r1218, %r1218, %r53;
	setp.lt.u32 	%p162, %r1219, 2048;
	@%p162 bra 	$L__BB0_75;
	bar.sync 	0;
	mov.u32 	%r1220, %r1211;
	mov.u32 	%r1221, %r1213;
$L__BB0_80:
	xor.b32  	%r92, %r1221, 4;
	setp.le.u32 	%p163, %r92, %r1221;
	@%p163 bra 	$L__BB0_83;
	and.b32  	%r806, %r1221, 8;
	ld.shared.f32 	%f45, [%r1220+-8192];
	shl.b32 	%r807, %r92, 2;
	add.s32 	%r809, %r745, %r807;
	add.s32 	%r93, %r809, 16640;
	ld.shared.f32 	%f46, [%r809+16640];
	setp.gt.f32 	%p164, %f45, %f46;
	setp.eq.s32 	%p165, %r806, 0;
	xor.pred  	%p166, %p165, %p164;
	not.pred 	%p167, %p166;
	@%p167 bra 	$L__BB0_83;
	st.shared.f32 	[%r1220+-8192], %f46;
	st.shared.f32 	[%r93], %f45;
	ld.shared.u32 	%r810, [%r1220];
	ld.shared.u32 	%r811, [%r93+8192];
	st.shared.u32 	[%r1220], %r811;
	st.shared.u32 	[%r93+8192], %r810;
$L__BB0_83:
	add.s32 	%r1221, %r1221, %r51;
	add.s32 	%r1220, %r1220, %r53;
	setp.lt.u32 	%p168, %r1221, 2048;
	@%p168 bra 	$L__BB0_80;
	bar.sync 	0;
	mov.u32 	%r1222, %r1211;
	mov.u32 	%r1223, %r1213;
$L__BB0_85:
	xor.b32  	%r98, %r1223, 2;
	setp.le.u32 	%p169, %r98, %r1223;
	@%p169 bra 	$L__BB0_88;
	and.b32  	%r812, %r1223, 8;
	ld.shared.f32 	%f47, [%r1222+-8192];
	shl.b32 	%r813, %r98, 2;
	add.s32 	%r815, %r745, %r813;
	add.s32 	%r99, %r815, 16640;
	ld.shared.f32 	%f48, [%r815+16640];
	setp.gt.f32 	%p170, %f47, %f48;
	setp.eq.s32 	%p171, %r812, 0;
	xor.pred  	%p172, %p171, %p170;
	not.pred 	%p173, %p172;
	@%p173 bra 	$L__BB0_88;
	st.shared.f32 	[%r1222+-8192], %f48;
	st.shared.f32 	[%r99], %f47;
	ld.shared.u32 	%r816, [%r1222];
	ld.shared.u32 	%r817, [%r99+8192];
	st.shared.u32 	[%r1222], %r817;
	st.shared.u32 	[%r99+8192], %r816;
$L__BB0_88:
	add.s32 	%r1223, %r1223, %r51;
	add.s32 	%r1222, %r1222, %r53;
	setp.lt.u32 	%p174, %r1223, 2048;
	@%p174 bra 	$L__BB0_85;
	bar.sync 	0;
	mov.u32 	%r1224, %r1211;
	mov.u32 	%r1225, %r1213;
$L__BB0_90:
	xor.b32  	%r104, %r1225, 1;
	setp.le.u32 	%p175, %r104, %r1225;
	@%p175 bra 	$L__BB0_93;
	and.b32  	%r818, %r1225, 8;
	ld.shared.f32 	%f49, [%r1224+-8192];
	shl.b32 	%r819, %r104, 2;
	add.s32 	%r821, %r745, %r819;
	add.s32 	%r105, %r821, 16640;
	ld.shared.f32 	%f50, [%r821+16640];
	setp.gt.f32 	%p176, %f49, %f50;
	setp.eq.s32 	%p177, %r818, 0;
	xor.pred  	%p178, %p177, %p176;
	not.pred 	%p179, %p178;
	@%p179 bra 	$L__BB0_93;
	st.shared.f32 	[%r1224+-8192], %f50;
	st.shared.f32 	[%r105], %f49;
	ld.shared.u32 	%r822, [%r1224];
	ld.shared.u32 	%r823, [%r105+8192];
	st.shared.u32 	[%r1224], %r823;
	st.shared.u32 	[%r105+8192], %r822;
$L__BB0_93:
	add.s32 	%r1225, %r1225, %r51;
	add.s32 	%r1224, %r1224, %r53;
	setp.lt.u32 	%p180, %r1225, 2048;
	@%p180 bra 	$L__BB0_90;
	bar.sync 	0;
	mov.u32 	%r1226, %r1211;
	mov.u32 	%r1227, %r1213;
$L__BB0_95:
	xor.b32  	%r110, %r1227, 8;
	setp.le.u32 	%p181, %r110, %r1227;
	@%p181 bra 	$L__BB0_98;
	and.b32  	%r824, %r1227, 16;
	ld.shared.f32 	%f51, [%r1226+-8192];
	shl.b32 	%r825, %r110, 2;
	add.s32 	%r827, %r745, %r825;
	add.s32 	%r111, %r827, 16640;
	ld.shared.f32 	%f52, [%r827+16640];
	setp.gt.f32 	%p182, %f51, %f52;
	setp.eq.s32 	%p183, %r824, 0;
	xor.pred  	%p184, %p183, %p182;
	not.pred 	%p185, %p184;
	@%p185 bra 	$L__BB0_98;
	st.shared.f32 	[%r1226+-8192], %f52;
	st.shared.f32 	[%r111], %f51;
	ld.shared.u32 	%r828, [%r1226];
	ld.shared.u32 	%r829, [%r111+8192];
	st.shared.u32 	[%r1226], %r829;
	st.shared.u32 	[%r111+8192], %r828;
$L__BB0_98:
	add.s32 	%r1227, %r1227, %r51;
	add.s32 	%r1226, %r1226, %r53;
	setp.lt.u32 	%p186, %r1227, 2048;
	@%p186 bra 	$L__BB0_95;
	bar.sync 	0;
	mov.u32 	%r1228, %r1211;
	mov.u32 	%r1229, %r1213;
$L__BB0_100:
	xor.b32  	%r116, %r1229, 4;
	setp.le.u32 	%p187, %r116, %r1229;
	@%p187 bra 	$L__BB0_103;
	and.b32  	%r830, %r1229, 16;
	ld.shared.f32 	%f53, [%r1228+-8192];
	shl.b32 	%r831, %r116, 2;
	add.s32 	%r833, %r745, %r831;
	add.s32 	%r117, %r833, 16640;
	ld.shared.f32 	%f54, [%r833+16640];
	setp.gt.f32 	%p188, %f53, %f54;
	setp.eq.s32 	%p189, %r830, 0;
	xor.pred  	%p190, %p189, %p188;
	not.pred 	%p191, %p190;
	@%p191 bra 	$L__BB0_103;
	st.shared.f32 	[%r1228+-8192], %f54;
	st.shared.f32 	[%r117], %f53;
	ld.shared.u32 	%r834, [%r1228];
	ld.shared.u32 	%r835, [%r117+8192];
	st.shared.u32 	[%r1228], %r835;
	st.shared.u32 	[%r117+8192], %r834;
$L__BB0_103:
	add.s32 	%r1229, %r1229, %r51;
	add.s32 	%r1228, %r1228, %r53;
	setp.lt.u32 	%p192, %r1229, 2048;
	@%p192 bra 	$L__BB0_100;
	bar.sync 	0;
	mov.u32 	%r1230, %r1211;
	mov.u32 	%r1231, %r1213;
$L__BB0_105:
	xor.b32  	%r122, %r1231, 2;
	setp.le.u32 	%p193, %r122, %r1231;
	@%p193 bra 	$L__BB0_108;
	and.b32  	%r836, %r1231, 16;
	ld.shared.f32 	%f55, [%r1230+-8192];
	shl.b32 	%r837, %r122, 2;
	add.s32 	%r839, %r745, %r837;
	add.s32 	%r123, %r839, 16640;
	ld.shared.f32 	%f56, [%r839+16640];
	setp.gt.f32 	%p194, %f55, %f56;
	setp.eq.s32 	%p195, %r836, 0;
	xor.pred  	%p196, %p195, %p194;
	not.pred 	%p197, %p196;
	@%p197 bra 	$L__BB0_108;
	st.shared.f32 	[%r1230+-8192], %f56;
	st.shared.f32 	[%r123], %f55;
	ld.shared.u32 	%r840, [%r1230];
	ld.shared.u32 	%r841, [%r123+8192];
	st.shared.u32 	[%r1230], %r841;
	st.shared.u32 	[%r123+8192], %r840;
$L__BB0_108:
	add.s32 	%r1231, %r1231, %r51;
	add.s32 	%r1230, %r1230, %r53;
	setp.lt.u32 	%p198, %r1231, 2048;
	@%p198 bra 	$L__BB0_105;
	bar.sync 	0;
	mov.u32 	%r1232, %r1211;
	mov.u32 	%r1233, %r1213;
$L__BB0_110:
	xor.b32  	%r128, %r1233, 1;
	setp.le.u32 	%p199, %r128, %r1233;
	@%p199 bra 	$L__BB0_113;
	and.b32  	%r842, %r1233, 16;
	ld.shared.f32 	%f57, [%r1232+-8192];
	shl.b32 	%r843, %r128, 2;
	add.s32 	%r845, %r745, %r843;
	add.s32 	%r129, %r845, 16640;
	ld.shared.f32 	%f58, [%r845+16640];
	setp.gt.f32 	%p200, %f57, %f58;
	setp.eq.s32 	%p201, %r842, 0;
	xor.pred  	%p202, %p201, %p200;
	not.pred 	%p203, %p202;
	@%p203 bra 	$L__BB0_113;
	st.shared.f32 	[%r1232+-8192], %f58;
	st.shared.f32 	[%r129], %f57;
	ld.shared.u32 	%r846, [%r1232];
	ld.shared.u32 	%r847, [%r129+8192];
	st.shared.u32 	[%r1232], %r847;
	st.shared.u32 	[%r129+8192], %r846;
$L__BB0_113:
	add.s32 	%r1233, %r1233, %r51;
	add.s32 	%r1232, %r1232, %r53;
	setp.lt.u32 	%p204, %r1233, 2048;
	@%p204 bra 	$L__BB0_110;
	bar.sync 	0;
	mov.u32 	%r1234, %r1211;
	mov.u32 	%r1235, %r1213;
$L__BB0_115:
	xor.b32  	%r134, %r1235, 16;
	setp.le.u32 	%p205, %r134, %r1235;
	@%p205 bra 	$L__BB0_118;
	and.b32  	%r848, %r1235, 32;
	ld.shared.f32 	%f59, [%r1234+-8192];
	shl.b32 	%r849, %r134, 2;
	add.s32 	%r851, %r745, %r849;
	add.s32 	%r135, %r851, 16640;
	ld.shared.f32 	%f60, [%r851+16640];
	setp.gt.f32 	%p206, %f59, %f60;
	setp.eq.s32 	%p207, %r848, 0;
	xor.pred  	%p208, %p207, %p206;
	not.pred 	%p209, %p208;
	@%p209 bra 	$L__BB0_118;
	st.shared.f32 	[%r1234+-8192], %f60;
	st.shared.f32 	[%r135], %f59;
	ld.shared.u32 	%r852, [%r1234];
	ld.shared.u32 	%r853, [%r135+8192];
	st.shared.u32 	[%r1234], %r853;
	st.shared.u32 	[%r135+8192], %r852;
$L__BB0_118:
	add.s32 	%r1235, %r1235, %r51;
	add.s32 	%r1234, %r1234, %r53;
	setp.lt.u32 	%p210, %r1235, 2048;
	@%p210 bra 	$L__BB0_115;
	bar.sync 	0;
	mov.u32 	%r1236, %r1211;
	mov.u32 	%r1237, %r1213;
$L__BB0_120:
	xor.b32  	%r140, %r1237, 8;
	setp.le.u32 	%p211, %r140, %r1237;
	@%p211 bra 	$L__BB0_123;
	and.b32  	%r854, %r1237, 32;
	ld.shared.f32 	%f61, [%r1236+-8192];
	shl.b32 	%r855, %r140, 2;
	add.s32 	%r857, %r745, %r855;
	add.s32 	%r141, %r857, 16640;
	ld.shared.f32 	%f62, [%r857+16640];
	setp.gt.f32 	%p212, %f61, %f62;
	setp.eq.s32 	%p213, %r854, 0;
	xor.pred  	%p214, %p213, %p212;
	not.pred 	%p215, %p214;
	@%p215 bra 	$L__BB0_123;
	st.shared.f32 	[%r1236+-8192], %f62;
	st.shared.f32 	[%r141], %f61;
	ld.shared.u32 	%r858, [%r1236];
	ld.shared.u32 	%r859, [%r141+8192];
	st.shared.u32 	[%r1236], %r859;
	st.shared.u32 	[%r141+8192], %r858;
$L__BB0_123:
	add.s32 	%r1237, %r1237, %r51;
	add.s32 	%r1236, %r1236, %r53;
	setp.lt.u32 	%p216, %r1237, 2048;
	@%p216 bra 	$L__BB0_120;
	bar.sync 	0;
	mov.u32 	%r1238, %r1211;
	mov.u32 	%r1239, %r1213;
$L__BB0_125:
	xor.b32  	%r146, %r1239, 4;
	setp.le.u32 	%p217, %r146, %r1239;
	@%p217 bra 	$L__BB0_128;
	and.b32  	%r860, %r1239, 32;
	ld.shared.f32 	%f63, [%r1238+-8192];
	shl.b32 	%r861, %r146, 2;
	add.s32 	%r863, %r745, %r861;
	add.s32 	%r147, %r863, 16640;
	ld.shared.f32 	%f64, [%r863+16640];
	setp.gt.f32 	%p218, %f63, %f64;
	setp.eq.s32 	%p219, %r860, 0;
	xor.pred  	%p220, %p219, %p218;
	not.pred 	%p221, %p220;
	@%p221 bra 	$L__BB0_128;
	st.shared.f32 	[%r1238+-8192], %f64;
	st.shared.f32 	[%r147], %f63;
	ld.shared.u32 	%r864, [%r1238];
	ld.shared.u32 	%r865, [%r147+8192];
	st.shared.u32 	[%r1238], %r865;
	st.shared.u32 	[%r147+8192], %r864;
$L__BB0_128:
	add.s32 	%r1239, %r1239, %r51;
	add.s32 	%r1238, %r1238, %r53;
	setp.lt.u32 	%p222, %r1239, 2048;
	@%p222 bra 	$L__BB0_125;
	bar.sync 	0;
	mov.u32 	%r1240, %r1211;
	mov.u32 	%r1241, %r1213;
$L__BB0_130:
	xor.b32  	%r152, %r1241, 2;
	setp.le.u32 	%p223, %r152, %r1241;
	@%p223 bra 	$L__BB0_133;
	and.b32  	%r866, %r1241, 32;
	ld.shared.f32 	%f65, [%r1240+-8192];
	shl.b32 	%r867, %r152, 2;
	add.s32 	%r869, %r745, %r867;
	add.s32 	%r153, %r869, 16640;
	ld.shared.f32 	%f66, [%r869+16640];
	setp.gt.f32 	%p224, %f65, %f66;
	setp.eq.s32 	%p225, %r866, 0;
	xor.pred  	%p226, %p225, %p224;
	not.pred 	%p227, %p226;
	@%p227 bra 	$L__BB0_133;
	st.shared.f32 	[%r1240+-8192], %f66;
	st.shared.f32 	[%r153], %f65;
	ld.shared.u32 	%r870, [%r1240];
	ld.shared.u32 	%r871, [%r153+8192];
	st.shared.u32 	[%r1240], %r871;
	st.shared.u32 	[%r153+8192], %r870;
$L__BB0_133:
	add.s32 	%r1241, %r1241, %r51;
	add.s32 	%r1240, %r1240, %r53;
	setp.lt.u32 	%p228, %r1241, 2048;
	@%p228 bra 	$L__BB0_130;
	bar.sync 	0;
	mov.u32 	%r1242, %r1211;
	mov.u32 	%r1243, %r1213;
$L__BB0_135:
	xor.b32  	%r158, %r1243, 1;
	setp.le.u32 	%p229, %r158, %r1243;
	@%p229 bra 	$L__BB0_138;
	and.b32  	%r872, %r1243, 32;
	ld.shared.f32 	%f67, [%r1242+-8192];
	shl.b32 	%r873, %r158, 2;
	add.s32 	%r875, %r745, %r873;
	add.s32 	%r159, %r875, 16640;
	ld.shared.f32 	%f68, [%r875+16640];
	setp.gt.f32 	%p230, %f67, %f68;
	setp.eq.s32 	%p231, %r872, 0;
	xor.pred  	%p232, %p231, %p230;
	not.pred 	%p233, %p232;
	@%p233 bra 	$L__BB0_138;
	st.shared.f32 	[%r1242+-8192], %f68;
	st.shared.f32 	[%r159], %f67;
	ld.shared.u32 	%r876, [%r1242];
	ld.shared.u32 	%r877, [%r159+8192];
	st.shared.u32 	[%r1242], %r877;
	st.shared.u32 	[%r159+8192], %r876;
$L__BB0_138:
	add.s32 	%r1243, %r1243, %r51;
	add.s32 	%r1242, %r1242, %r53;
	setp.lt.u32 	%p234, %r1243, 2048;
	@%p234 bra 	$L__BB0_135;
	bar.sync 	0;
	mov.u32 	%r1244, %r1211;
	mov.u32 	%r1245, %r1213;
$L__BB0_140:
	xor.b32  	%r164, %r1245, 32;
	setp.le.u32 	%p235, %r164, %r1245;
	@%p235 bra 	$L__BB0_143;
	and.b32  	%r878, %r1245, 64;
	ld.shared.f32 	%f69, [%r1244+-8192];
	shl.b32 	%r879, %r164, 2;
	add.s32 	%r881, %r745, %r879;
	add.s32 	%r165, %r881, 16640;
	ld.shared.f32 	%f70, [%r881+16640];
	setp.gt.f32 	%p236, %f69, %f70;
	setp.eq.s32 	%p237, %r878, 0;
	xor.pred  	%p238, %p237, %p236;
	not.pred 	%p239, %p238;
	@%p239 bra 	$L__BB0_143;
	st.shared.f32 	[%r1244+-8192], %f70;
	st.shared.f32 	[%r165], %f69;
	ld.shared.u32 	%r882, [%r1244];
	ld.shared.u32 	%r883, [%r165+8192];
	st.shared.u32 	[%r1244], %r883;
	st.shared.u32 	[%r165+8192], %r882;
$L__BB0_143:
	add.s32 	%r1245, %r1245, %r51;
	add.s32 	%r1244, %r1244, %r53;
	setp.lt.u32 	%p240, %r1245, 2048;
	@%p240 bra 	$L__BB0_140;
	bar.sync 	0;
	mov.u32 	%r1246, %r1211;
	mov.u32 	%r1247, %r1213;
$L__BB0_145:
	xor.b32  	%r170, %r1247, 16;
	setp.le.u32 	%p241, %r170, %r1247;
	@%p241 bra 	$L__BB0_148;
	and.b32  	%r884, %r1247, 64;
	ld.shared.f32 	%f71, [%r1246+-8192];
	shl.b32 	%r885, %r170, 2;
	add.s32 	%r887, %r745, %r885;
	add.s32 	%r171, %r887, 16640;
	ld.shared.f32 	%f72, [%r887+16640];
	setp.gt.f32 	%p242, %f71, %f72;
	setp.eq.s32 	%p243, %r884, 0;
	xor.pred  	%p244, %p243, %p242;
	not.pred 	%p245, %p244;
	@%p245 bra 	$L__BB0_148;
	st.shared.f32 	[%r1246+-8192], %f72;
	st.shared.f32 	[%r171], %f71;
	ld.shared.u32 	%r888, [%r1246];
	ld.shared.u32 	%r889, [%r171+8192];
	st.shared.u32 	[%r1246], %r889;
	st.shared.u32 	[%r171+8192], %r888;
$L__BB0_148:
	add.s32 	%r1247, %r1247, %r51;
	add.s32 	%r1246, %r1246, %r53;
	setp.lt.u32 	%p246, %r1247, 2048;
	@%p246 bra 	$L__BB0_145;
	bar.sync 	0;
	mov.u32 	%r1248, %r1211;
	mov.u32 	%r1249, %r1213;
$L__BB0_150:
	xor.b32  	%r176, %r1249, 8;
	setp.le.u32 	%p247, %r176, %r1249;
	@%p247 bra 	$L__BB0_153;
	and.b32  	%r890, %r1249, 64;
	ld.shared.f32 	%f73, [%r1248+-8192];
	shl.b32 	%r891, %r176, 2;
	add.s32 	%r893, %r745, %r891;
	add.s32 	%r177, %r893, 16640;
	ld.shared.f32 	%f74, [%r893+16640];
	setp.gt.f32 	%p248, %f73, %f74;
	setp.eq.s32 	%p249, %r890, 0;
	xor.pred  	%p250, %p249, %p248;
	not.pred 	%p251, %p250;
	@%p251 bra 	$L__BB0_153;
	st.shared.f32 	[%r1248+-8192], %f74;
	st.shared.f32 	[%r177], %f73;
	ld.shared.u32 	%r894, [%r1248];
	ld.shared.u32 	%r895, [%r177+8192];
	st.shared.u32 	[%r1248], %r895;
	st.shared.u32 	[%r177+8192], %r894;
$L__BB0_153:
	add.s32 	%r1249, %r1249, %r51;
	add.s32 	%r1248, %r1248, %r53;
	setp.lt.u32 	%p252, %r1249, 2048;
	@%p252 bra 	$L__BB0_150;
	bar.sync 	0;
	mov.u32 	%r1250, %r1211;
	mov.u32 	%r1251, %r1213;
$L__BB0_155:
	xor.b32  	%r182, %r1251, 4;
	setp.le.u32 	%p253, %r182, %r1251;
	@%p253 bra 	$L__BB0_158;
	and.b32  	%r896, %r1251, 64;
	ld.shared.f32 	%f75, [%r1250+-8192];
	shl.b32 	%r897, %r182, 2;
	add.s32 	%r899, %r745, %r897;
	add.s32 	%r183, %r899, 16640;
	ld.shared.f32 	%f76, [%r899+16640];
	setp.gt.f32 	%p254, %f75, %f76;
	setp.eq.s32 	%p255, %r896, 0;
	xor.pred  	%p256, %p255, %p254;
	not.pred 	%p257, %p256;
	@%p257 bra 	$L__BB0_158;
	st.shared.f32 	[%r1250+-8192], %f76;
	st.shared.f32 	[%r183], %f75;
	ld.shared.u32 	%r900, [%r1250];
	ld.shared.u32 	%r901, [%r183+8192];
	st.shared.u32 	[%r1250], %r901;
	st.shared.u32 	[%r183+8192], %r900;
$L__BB0_158:
	add.s32 	%r1251, %r1251, %r51;
	add.s32 	%r1250, %r1250, %r53;
	setp.lt.u32 	%p258, %r1251, 2048;
	@%p258 bra 	$L__BB0_155;
	bar.sync 	0;
	mov.u32 	%r1252, %r1211;
	mov.u32 	%r1253, %r1213;
$L__BB0_160:
	xor.b32  	%r188, %r1253, 2;
	setp.le.u32 	%p259, %r188, %r1253;
	@%p259 bra 	$L__BB0_163;
	and.b32  	%r902, %r1253, 64;
	ld.shared.f32 	%f77, [%r1252+-8192];
	shl.b32 	%r903, %r188, 2;
	add.s32 	%r905, %r745, %r903;
	add.s32 	%r189, %r905, 16640;
	ld.shared.f32 	%f78, [%r905+16640];
	setp.gt.f32 	%p260, %f77, %f78;
	setp.eq.s32 	%p261, %r902, 0;
	xor.pred  	%p262, %p261, %p260;
	not.pred 	%p263, %p262;
	@%p263 bra 	$L__BB0_163;
	st.shared.f32 	[%r1252+-8192], %f78;
	st.shared.f32 	[%r189], %f77;
	ld.shared.u32 	%r906, [%r1252];
	ld.shared.u32 	%r907, [%r189+8192];
	st.shared.u32 	[%r1252], %r907;
	st.shared.u32 	[%r189+8192], %r906;
$L__BB0_163:
	add.s32 	%r1253, %r1253, %r51;
	add.s32 	%r1252, %r1252, %r53;
	setp.lt.u32 	%p264, %r1253, 2048;
	@%p264 bra 	$L__BB0_160;
	bar.sync 	0;
	mov.u32 	%r1254, %r1211;
	mov.u32 	%r1255, %r1213;
$L__BB0_165:
	xor.b32  	%r194, %r1255, 1;
	setp.le.u32 	%p265, %r194, %r1255;
	@%p265 bra 	$L__BB0_168;
	and.b32  	%r908, %r1255, 64;
	ld.shared.f32 	%f79, [%r1254+-8192];
	shl.b32 	%r909, %r194, 2;
	add.s32 	%r911, %r745, %r909;
	add.s32 	%r195, %r911, 16640;
	ld.shared.f32 	%f80, [%r911+16640];
	setp.gt.f32 	%p266, %f79, %f80;
	setp.eq.s32 	%p267, %r908, 0;
	xor.pred  	%p268, %p267, %p266;
	not.pred 	%p269, %p268;
	@%p269 bra 	$L__BB0_168;
	st.shared.f32 	[%r1254+-8192], %f80;
	st.shared.f32 	[%r195], %f79;
	ld.shared.u32 	%r912, [%r1254];
	ld.shared.u32 	%r913, [%r195+8192];
	st.shared.u32 	[%r1254], %r913;
	st.shared.u32 	[%r195+8192], %r912;
$L__BB0_168:
	add.s32 	%r1255, %r1255, %r51;
	add.s32 	%r1254, %r1254, %r53;
	setp.lt.u32 	%p270, %r1255, 2048;
	@%p270 bra 	$L__BB0_165;
	bar.sync 	0;
	mov.u32 	%r1256, %r1211;
	mov.u32 	%r1257, %r1213;
$L__BB0_170:
	xor.b32  	%r200, %r1257, 64;
	setp.le.u32 	%p271, %r200, %r1257;
	@%p271 bra 	$L__BB0_173;
	and.b32  	%r914, %r1257, 128;
	ld.shared.f32 	%f81, [%r1256+-8192];
	shl.b32 	%r915, %r200, 2;
	add.s32 	%r917, %r745, %r915;
	add.s32 	%r201, %r917, 16640;
	ld.shared.f32 	%f82, [%r917+16640];
	setp.gt.f32 	%p272, %f81, %f82;
	setp.eq.s32 	%p273, %r914, 0;
	xor.pred  	%p274, %p273, %p272;
	not.pred 	%p275, %p274;
	@%p275 bra 	$L__BB0_173;
	st.shared.f32 	[%r1256+-8192], %f82;
	st.shared.f32 	[%r201], %f81;
	ld.shared.u32 	%r918, [%r1256];
	ld.shared.u32 	%r919, [%r201+8192];
	st.shared.u32 	[%r1256], %r919;
	st.shared.u32 	[%r201+8192], %r918;
$L__BB0_173:
	add.s32 	%r1257, %r1257, %r51;
	add.s32 	%r1256, %r1256, %r53;
	setp.lt.u32 	%p276, %r1257, 2048;
	@%p276 bra 	$L__BB0_170;
	bar.sync 	0;
	mov.u32 	%r1258, %r1211;
	mov.u32 	%r1259, %r1213;
$L__BB0_175:
	xor.b32  	%r206, %r1259, 32;
	setp.le.u32 	%p277, %r206, %r1259;
	@%p277 bra 	$L__BB0_178;
	and.b32  	%r920, %r1259, 128;
	ld.shared.f32 	%f83, [%r1258+-8192];
	shl.b32 	%r921, %r206, 2;
	add.s32 	%r923, %r745, %r921;
	add.s32 	%r207, %r923, 16640;
	ld.shared.f32 	%f84, [%r923+16640];
	setp.gt.f32 	%p278, %f83, %f84;
	setp.eq.s32 	%p279, %r920, 0;
	xor.pred  	%p280, %p279, %p278;
	not.pred 	%p281, %p280;
	@%p281 bra 	$L__BB0_178;
	st.shared.f32 	[%r1258+-8192], %f84;
	st.shared.f32 	[%r207], %f83;
	ld.shared.u32 	%r924, [%r1258];
	ld.shared.u32 	%r925, [%r207+8192];
	st.shared.u32 	[%r1258], %r925;
	st.shared.u32 	[%r207+8192], %r924;
$L__BB0_178:
	add.s32 	%r1259, %r1259, %r51;
	add.s32 	%r1258, %r1258, %r53;
	setp.lt.u32 	%p282, %r1259, 2048;
	@%p282 bra 	$L__BB0_175;
	bar.sync 	0;
	mov.u32 	%r1260, %r1211;
	mov.u32 	%r1261, %r1213;
$L__BB0_180:
	xor.b32  	%r212, %r1261, 16;
	setp.le.u32 	%p283, %r212, %r1261;
	@%p283 bra 	$L__BB0_183;
	and.b32  	%r926, %r1261, 128;
	ld.shared.f32 	%f85, [%r1260+-8192];
	shl.b32 	%r927, %r212, 2;
	add.s32 	%r929, %r745, %r927;
	add.s32 	%r213, %r929, 16640;
	ld.shared.f32 	%f86, [%r929+16640];
	setp.gt.f32 	%p284, %f85, %f86;
	setp.eq.s32 	%p285, %r926, 0;
	xor.pred  	%p286, %p285, %p284;
	not.pred 	%p287, %p286;
	@%p287 bra 	$L__BB0_183;
	st.shared.f32 	[%r1260+-8192], %f86;
	st.shared.f32 	[%r213], %f85;
	ld.shared.u32 	%r930, [%r1260];
	ld.shared.u32 	%r931, [%r213+8192];
	st.shared.u32 	[%r1260], %r931;
	st.shared.u32 	[%r213+8192], %r930;
$L__BB0_183:
	add.s32 	%r1261, %r1261, %r51;
	add.s32 	%r1260, %r1260, %r53;
	setp.lt.u32 	%p288, %r1261, 2048;
	@%p288 bra 	$L__BB0_180;
	bar.sync 	0;
	mov.u32 	%r1262, %r1211;
	mov.u32 	%r1263, %r1213;
$L__BB0_185:
	xor.b32  	%r218, %r1263, 8;
	setp.le.u32 	%p289, %r218, %r1263;
	@%p289 bra 	$L__BB0_188;
	and.b32  	%r932, %r1263, 128;
	ld.shared.f32 	%f87, [%r1262+-8192];
	shl.b32 	%r933, %r218, 2;
	add.s32 	%r935, %r745, %r933;
	add.s32 	%r219, %r935, 16640;
	ld.shared.f32 	%f88, [%r935+16640];
	setp.gt.f32 	%p290, %f87, %f88;
	setp.eq.s32 	%p291, %r932, 0;
	xor.pred  	%p292, %p291, %p290;
	not.pred 	%p293, %p292;
	@%p293 bra 	$L__BB0_188;
	st.shared.f32 	[%r1262+-8192], %f88;
	st.shared.f32 	[%r219], %f87;
	ld.shared.u32 	%r936, [%r1262];
	ld.shared.u32 	%r937, [%r219+8192];
	st.shared.u32 	[%r1262], %r937;
	st.shared.u32 	[%r219+8192], %r936;
$L__BB0_188:
	add.s32 	%r1263, %r1263, %r51;
	add.s32 	%r1262, %r1262, %r53;
	setp.lt.u32 	%p294, %r1263, 2048;
	@%p294 bra 	$L__BB0_185;
	bar.sync 	0;
	mov.u32 	%r1264, %r1211;
	mov.u32 	%r1265, %r1213;
$L__BB0_190:
	xor.b32  	%r224, %r1265, 4;
	setp.le.u32 	%p295, %r224, %r1265;
	@%p295 bra 	$L__BB0_193;
	and.b32  	%r938, %r1265, 128;
	ld.shared.f32 	%f89, [%r1264+-8192];
	shl.b32 	%r939, %r224, 2;
	add.s32 	%r941, %r745, %r939;
	add.s32 	%r225, %r941, 16640;
	ld.shared.f32 	%f90, [%r941+16640];
	setp.gt.f32 	%p296, %f89, %f90;
	setp.eq.s32 	%p297, %r938, 0;
	xor.pred  	%p298, %p297, %p296;
	not.pred 	%p299, %p298;
	@%p299 bra 	$L__BB0_193;
	st.shared.f32 	[%r1264+-8192], %f90;
	st.shared.f32 	[%r225], %f89;
	ld.shared.u32 	%r942, [%r1264];
	ld.shared.u32 	%r943, [%r225+8192];
	st.shared.u32 	[%r1264], %r943;
	st.shared.u32 	[%r225+8192], %r942;
$L__BB0_193:
	add.s32 	%r1265, %r1265, %r51;
	add.s32 	%r1264, %r1264, %r53;
	setp.lt.u32 	%p300, %r1265, 2048;
	@%p300 bra 	$L__BB0_190;
	bar.sync 	0;
	mov.u32 	%r1266, %r1211;
	mov.u32 	%r1267, %r1213;
$L__BB0_195:
	xor.b32  	%r230, %r1267, 2;
	setp.le.u32 	%p301, %r230, %r1267;
	@%p301 bra 	$L__BB0_198;
	and.b32  	%r944, %r1267, 128;
	ld.shared.f32 	%f91, [%r1266+-8192];
	shl.b32 	%r945, %r230, 2;
	add.s32 	%r947, %r745, %r945;
	add.s32 	%r231, %r947, 16640;
	ld.shared.f32 	%f92, [%r947+16640];
	setp.gt.f32 	%p302, %f91, %f92;
	setp.eq.s32 	%p303, %r944, 0;
	xor.pred  	%p304, %p303, %p302;
	not.pred 	%p305, %p304;
	@%p305 bra 	$L__BB0_198;
	st.shared.f32 	[%r1266+-8192], %f92;
	st.shared.f32 	[%r231], %f91;
	ld.shared.u32 	%r948, [%r1266];
	ld.shared.u32 	%r949, [%r231+8192];
	st.shared.u32 	[%r1266], %r949;
	st.shared.u32 	[%r231+8192], %r948;
$L__BB0_198:
	add.s32 	%r1267, %r1267, %r51;
	add.s32 	%r1266, %r1266, %r53;
	setp.lt.u32 	%p306, %r1267, 2048;
	@%p306 bra 	$L__BB0_195;
	bar.sync 	0;
	mov.u32 	%r1268, %r1211;
	mov.u32 	%r1269, %r1213;
$L__BB0_200:
	xor.b32  	%r236, %r1269, 1;
	setp.le.u32 	%p307, %r236, %r1269;
	@%p307 bra 	$L__BB0_203;
	and.b32  	%r950, %r1269, 128;
	ld.shared.f32 	%f93, [%r1268+-8192];
	shl.b32 	%r951, %r236, 2;
	add.s32 	%r953, %r745, %r951;
	add.s32 	%r237, %r953, 16640;
	ld.shared.f32 	%f94, [%r953+16640];
	setp.gt.f32 	%p308, %f93, %f94;
	setp.eq.s32 	%p309, %r950, 0;
	xor.pred  	%p310, %p309, %p308;
	not.pred 	%p311, %p310;
	@%p311 bra 	$L__BB0_203;
	st.shared.f32 	[%r1268+-8192], %f94;
	st.shared.f32 	[%r237], %f93;
	ld.shared.u32 	%r954, [%r1268];
	ld.shared.u32 	%r955, [%r237+8192];
	st.shared.u32 	[%r1268], %r955;
	st.shared.u32 	[%r237+8192], %r954;
$L__BB0_203:
	add.s32 	%r1269, %r1269, %r51;
	add.s32 	%r1268, %r1268, %r53;
	setp.lt.u32 	%p312, %r1269, 2048;
	@%p312 bra 	$L__BB0_200;
	bar.sync 	0;
	mov.u32 	%r1270, %r1211;
	mov.u32 	%r1271, %r1213;
$L__BB0_205:
	xor.b32  	%r242, %r1271, 128;
	setp.le.u32 	%p313, %r242, %r1271;
	@%p313 bra 	$L__BB0_208;
	and.b32  	%r956, %r1271, 256;
	ld.shared.f32 	%f95, [%r1270+-8192];
	shl.b32 	%r957, %r242, 2;
	add.s32 	%r959, %r745, %r957;
	add.s32 	%r243, %r959, 16640;
	ld.shared.f32 	%f96, [%r959+16640];
	setp.gt.f32 	%p314, %f95, %f96;
	setp.eq.s32 	%p315, %r956, 0;
	xor.pred  	%p316, %p315, %p314;
	not.pred 	%p317, %p316;
	@%p317 bra 	$L__BB0_208;
	st.shared.f32 	[%r1270+-8192], %f96;
	st.shared.f32 	[%r243], %f95;
	ld.shared.u32 	%r960, [%r1270];
	ld.shared.u32 	%r961, [%r243+8192];
	st.shared.u32 	[%r1270], %r961;
	st.shared.u32 	[%r243+8192], %r960;
$L__BB0_208:
	add.s32 	%r1271, %r1271, %r51;
	add.s32 	%r1270, %r1270, %r53;
	setp.lt.u32 	%p318, %r1271, 2048;
	@%p318 bra 	$L__BB0_205;
	bar.sync 	0;
	mov.u32 	%r1272, %r1211;
	mov.u32 	%r1273, %r1213;
$L__BB0_210:
	xor.b32  	%r248, %r1273, 64;
	setp.le.u32 	%p319, %r248, %r1273;
	@%p319 bra 	$L__BB0_213;
	and.b32  	%r962, %r1273, 256;
	ld.shared.f32 	%f97, [%r1272+-8192];
	shl.b32 	%r963, %r248, 2;
	add.s32 	%r965, %r745, %r963;
	add.s32 	%r249, %r965, 16640;
	ld.shared.f32 	%f98, [%r965+16640];
	setp.gt.f32 	%p320, %f97, %f98;
	setp.eq.s32 	%p321, %r962, 0;
	xor.pred  	%p322, %p321, %p320;
	not.pred 	%p323, %p322;
	@%p323 bra 	$L__BB0_213;
	st.shared.f32 	[%r1272+-8192], %f98;
	st.shared.f32 	[%r249], %f97;
	ld.shared.u32 	%r966, [%r1272];
	ld.shared.u32 	%r967, [%r249+8192];
	st.shared.u32 	[%r1272], %r967;
	st.shared.u32 	[%r249+8192], %r966;
$L__BB0_213:
	add.s32 	%r1273, %r1273, %r51;
	add.s32 	%r1272, %r1272, %r53;
	setp.lt.u32 	%p324, %r1273, 2048;
	@%p324 bra 	$L__BB0_210;
	bar.sync 	0;
	mov.u32 	%r1274, %r1211;
	mov.u32 	%r1275, %r1213;
$L__BB0_215:
	xor.b32  	%r254, %r1275, 32;
	setp.le.u32 	%p325, %r254, %r1275;
	@%p325 bra 	$L__BB0_218;
	and.b32  	%r968, %r1275, 256;
	ld.shared.f32 	%f99, [%r1274+-8192];
	shl.b32 	%r969, %r254, 2;
	add.s32 	%r971, %r745, %r969;
	add.s32 	%r255, %r971, 16640;
	ld.shared.f32 	%f100, [%r971+16640];
	setp.gt.f32 	%p326, %f99, %f100;
	setp.eq.s32 	%p327, %r968, 0;
	xor.pred  	%p328, %p327, %p326;
	not.pred 	%p329, %p328;
	@%p329 bra 	$L__BB0_218;
	st.shared.f32 	[%r1274+-8192], %f100;
	st.shared.f32 	[%r255], %f99;
	ld.shared.u32 	%r972, [%r1274];
	ld.shared.u32 	%r973, [%r255+8192];
	st.shared.u32 	[%r1274], %r973;
	st.shared.u32 	[%r255+8192], %r972;
$L__BB0_218:
	add.s32 	%r1275, %r1275, %r51;
	add.s32 	%r1274, %r1274, %r53;
	setp.lt.u32 	%p330, %r1275, 2048;
	@%p330 bra 	$L__BB0_215;
	bar.sync 	0;
	mov.u32 	%r1276, %r1211;
	mov.u32 	%r1277, %r1213;
$L__BB0_220:
	xor.b32  	%r260, %r1277, 16;
	setp.le.u32 	%p331, %r260, %r1277;
	@%p331 bra 	$L__BB0_223;
	and.b32  	%r974, %r1277, 256;
	ld.shared.f32 	%f101, [%r1276+-8192];
	shl.b32 	%r975, %r260, 2;
	add.s32 	%r977, %r745, %r975;
	add.s32 	%r261, %r977, 16640;
	ld.shared.f32 	%f102, [%r977+16640];
	setp.gt.f32 	%p332, %f101, %f102;
	setp.eq.s32 	%p333, %r974, 0;
	xor.pred  	%p334, %p333, %p332;
	not.pred 	%p335, %p334;
	@%p335 bra 	$L__BB0_223;
	st.shared.f32 	[%r1276+-8192], %f102;
	st.shared.f32 	[%r261], %f101;
	ld.shared.u32 	%r978, [%r1276];
	ld.shared.u32 	%r979, [%r261+8192];
	st.shared.u32 	[%r1276], %r979;
	st.shared.u32 	[%r261+8192], %r978;
$L__BB0_223:
	add.s32 	%r1277, %r1277, %r51;
	add.s32 	%r1276, %r1276, %r53;
	setp.lt.u32 	%p336, %r1277, 2048;
	@%p336 bra 	$L__BB0_220;
	bar.sync 	0;
	mov.u32 	%r1278, %r1211;
	mov.u32 	%r1279, %r1213;
$L__BB0_225:
	xor.b32  	%r266, %r1279, 8;
	setp.le.u32 	%p337, %r266, %r1279;
	@%p337 bra 	$L__BB0_228;
	and.b32  	%r980, %r1279, 256;
	ld.shared.f32 	%f103, [%r1278+-8192];
	shl.b32 	%r981, %r266, 2;
	add.s32 	%r983, %r745, %r981;
	add.s32 	%r267, %r983, 16640;
	ld.shared.f32 	%f104, [%r983+16640];
	setp.gt.f32 	%p338, %f103, %f104;
	setp.eq.s32 	%p339, %r980, 0;
	xor.pred  	%p340, %p339, %p338;
	not.pred 	%p341, %p340;
	@%p341 bra 	$L__BB0_228;
	st.shared.f32 	[%r1278+-8192], %f104;
	st.shared.f32 	[%r267], %f103;
	ld.shared.u32 	%r984, [%r1278];
	ld.shared.u32 	%r985, [%r267+8192];
	st.shared.u32 	[%r1278], %r985;
	st.shared.u32 	[%r267+8192], %r984;
$L__BB0_228:
	add.s32 	%r1279, %r1279, %r51;
	add.s32 	%r1278, %r1278, %r53;
	setp.lt.u32 	%p342, %r1279, 2048;
	@%p342 bra 	$L__BB0_225;
	bar.sync 	0;
	mov.u32 	%r1280, %r1211;
	mov.u32 	%r1281, %r1213;
$L__BB0_230:
	xor.b32  	%r272, %r1281, 4;
	setp.le.u32 	%p343, %r272, %r1281;
	@%p343 bra 	$L__BB0_233;
	and.b32  	%r986, %r1281, 256;
	ld.shared.f32 	%f105, [%r1280+-8192];
	shl.b32 	%r987, %r272, 2;
	add.s32 	%r989, %r745, %r987;
	add.s32 	%r273, %r989, 16640;
	ld.shared.f32 	%f106, [%r989+16640];
	setp.gt.f32 	%p344, %f105, %f106;
	setp.eq.s32 	%p345, %r986, 0;
	xor.pred  	%p346, %p345, %p344;
	not.pred 	%p347, %p346;
	@%p347 bra 	$L__BB0_233;
	st.shared.f32 	[%r1280+-8192], %f106;
	st.shared.f32 	[%r273], %f105;
	ld.shared.u32 	%r990, [%r1280];
	ld.shared.u32 	%r991, [%r273+8192];
	st.shared.u32 	[%r1280], %r991;
	st.shared.u32 	[%r273+8192], %r990;
$L__BB0_233:
	add.s32 	%r1281, %r1281, %r51;
	add.s32 	%r1280, %r1280, %r53;
	setp.lt.u32 	%p348, %r1281, 2048;
	@%p348 bra 	$L__BB0_230;
	bar.sync 	0;
	mov.u32 	%r1282, %r1211;
	mov.u32 	%r1283, %r1213;
$L__BB0_235:
	xor.b32  	%r278, %r1283, 2;
	setp.le.u32 	%p349, %r278, %r1283;
	@%p349 bra 	$L__BB0_238;
	and.b32  	%r992, %r1283, 256;
	ld.shared.f32 	%f107, [%r1282+-8192];
	shl.b32 	%r993, %r278, 2;
	add.s32 	%r995, %r745, %r993;
	add.s32 	%r279, %r995, 16640;
	ld.shared.f32 	%f108, [%r995+16640];
	setp.gt.f32 	%p350, %f107, %f108;
	setp.eq.s32 	%p351, %r992, 0;
	xor.pred  	%p352, %p351, %p350;
	not.pred 	%p353, %p352;
	@%p353 bra 	$L__BB0_238;
	st.shared.f32 	[%r1282+-8192], %f108;
	st.shared.f32 	[%r279], %f107;
	ld.shared.u32 	%r996, [%r1282];
	ld.shared.u32 	%r997, [%r279+8192];
	st.shared.u32 	[%r1282], %r997;
	st.shared.u32 	[%r279+8192], %r996;
$L__BB0_238:
	add.s32 	%r1283, %r1283, %r51;
	add.s32 	%r1282, %r1282, %r53;
	setp.lt.u32 	%p354, %r1283, 2048;
	@%p354 bra 	$L__BB0_235;
	bar.sync 	0;
	mov.u32 	%r1284, %r1211;
	mov.u32 	%r1285, %r1213;
$L__BB0_240:
	xor.b32  	%r284, %r1285, 1;
	setp.le.u32 	%p355, %r284, %r1285;
	@%p355 bra 	$L__BB0_243;
	and.b32  	%r998, %r1285, 256;
	ld.shared.f32 	%f109, [%r1284+-8192];
	shl.b32 	%r999, %r284, 2;
	add.s32 	%r1001, %r745, %r999;
	add.s32 	%r285, %r1001, 16640;
	ld.shared.f32 	%f110, [%r1001+16640];
	setp.gt.f32 	%p356, %f109, %f110;
	setp.eq.s32 	%p357, %r998, 0;
	xor.pred  	%p358, %p357, %p356;
	not.pred 	%p359, %p358;
	@%p359 bra 	$L__BB0_243;
	st.shared.f32 	[%r1284+-8192], %f110;
	st.shared.f32 	[%r285], %f109;
	ld.shared.u32 	%r1002, [%r1284];
	ld.shared.u32 	%r1003, [%r285+8192];
	st.shared.u32 	[%r1284], %r1003;
	st.shared.u32 	[%r285+8192], %r1002;
$L__BB0_243:
	add.s32 	%r1285, %r1285, %r51;
	add.s32 	%r1284, %r1284, %r53;
	setp.lt.u32 	%p360, %r1285, 2048;
	@%p360 bra 	$L__BB0_240;
	bar.sync 	0;
	mov.u32 	%r1286, %r1211;
	mov.u32 	%r1287, %r1213;
$L__BB0_245:
	xor.b32  	%r290, %r1287, 256;
	setp.le.u32 	%p361, %r290, %r1287;
	@%p361 bra 	$L__BB0_248;
	and.b32  	%r1004, %r1287, 512;
	ld.shared.f32 	%f111, [%r1286+-8192];
	shl.b32 	%r1005, %r290, 2;
	add.s32 	%r1007, %r745, %r1005;
	add.s32 	%r291, %r1007, 16640;
	ld.shared.f32 	%f112, [%r1007+16640];
	setp.gt.f32 	%p362, %f111, %f112;
	setp.eq.s32 	%p363, %r1004, 0;
	xor.pred  	%p364, %p363, %p362;
	not.pred 	%p365, %p364;
	@%p365 bra 	$L__BB0_248;
	st.shared.f32 	[%r1286+-8192], %f112;
	st.shared.f32 	[%r291], %f111;
	ld.shared.u32 	%r1008, [%r1286];
	ld.shared.u32 	%r1009, [%r291+8192];
	st.shared.u32 	[%r1286], %r1009;
	st.shared.u32 	[%r291+8192], %r1008;
$L__BB0_248:
	add.s32 	%r1287, %r1287, %r51;
	add.s32 	%r1286, %r1286, %r53;
	setp.lt.u32 	%p366, %r1287, 2048;
	@%p366 bra 	$L__BB0_245;
	bar.sync 	0;
	mov.u32 	%r1288, %r1211;
	mov.u32 	%r1289, %r1213;
$L__BB0_250:
	xor.b32  	%r296, %r1289, 128;
	setp.le.u32 	%p367, %r296, %r1289;
	@%p367 bra 	$L__BB0_253;
	and.b32  	%r1010, %r1289, 512;
	ld.shared.f32 	%f113, [%r1288+-8192];
	shl.b32 	%r1011, %r296, 2;
	add.s32 	%r1013, %r745, %r1011;
	add.s32 	%r297, %r1013, 16640;
	ld.shared.f32 	%f114, [%r1013+16640];
	setp.gt.f32 	%p368, %f113, %f114;
	setp.eq.s32 	%p369, %r1010, 0;
	xor.pred  	%p370, %p369, %p368;
	not.pred 	%p371, %p370;
	@%p371 bra 	$L__BB0_253;
	st.shared.f32 	[%r1288+-8192], %f114;
	st.shared.f32 	[%r297], %f113;
	ld.shared.u32 	%r1014, [%r1288];
	ld.shared.u32 	%r1015, [%r297+8192];
	st.shared.u32 	[%r1288], %r1015;
	st.shared.u32 	[%r297+8192], %r1014;
$L__BB0_253:
	add.s32 	%r1289, %r1289, %r51;
	add.s32 	%r1288, %r1288, %r53;
	setp.lt.u32 	%p372, %r1289, 2048;
	@%p372 bra 	$L__BB0_250;
	bar.sync 	0;
	mov.u32 	%r1290, %r1211;
	mov.u32 	%r1291, %r1213;
$L__BB0_255:
	xor.b32  	%r302, %r1291, 64;
	setp.le.u32 	%p373, %r302, %r1291;
	@%p373 bra 	$L__BB0_258;
	and.b32  	%r1016, %r1291, 512;
	ld.shared.f32 	%f115, [%r1290+-8192];
	shl.b32 	%r1017, %r302, 2;
	add.s32 	%r1019, %r745, %r1017;
	add.s32 	%r303, %r1019, 16640;
	ld.shared.f32 	%f116, [%r1019+16640];
	setp.gt.f32 	%p374, %f115, %f116;
	setp.eq.s32 	%p375, %r1016, 0;
	xor.pred  	%p376, %p375, %p374;
	not.pred 	%p377, %p376;
	@%p377 bra 	$L__BB0_258;
	st.shared.f32 	[%r1290+-8192], %f116;
	st.shared.f32 	[%r303], %f115;
	ld.shared.u32 	%r1020, [%r1290];
	ld.shared.u32 	%r1021, [%r303+8192];
	st.shared.u32 	[%r1290], %r1021;
	st.shared.u32 	[%r303+8192], %r1020;
$L__BB0_258:
	add.s32 	%r1291, %r1291, %r51;
	add.s32 	%r1290, %r1290, %r53;
	setp.lt.u32 	%p378, %r1291, 2048;
	@%p378 bra 	$L__BB0_255;
	bar.sync 	0;
	mov.u32 	%r1292, %r1211;
	mov.u32 	%r1293, %r1213;
$L__BB0_260:
	xor.b32  	%r308, %r1293, 32;
	setp.le.u32 	%p379, %r308, %r1293;
	@%p379 bra 	$L__BB0_263;
	and.b32  	%r1022, %r1293, 512;
	ld.shared.f32 	%f117, [%r1292+-8192];
	shl.b32 	%r1023, %r308, 2;
	add.s32 	%r1025, %r745, %r1023;
	add.s32 	%r309, %r1025, 16640;
	ld.shared.f32 	%f118, [%r1025+16640];
	setp.gt.f32 	%p380, %f117, %f118;
	setp.eq.s32 	%p381, %r1022, 0;
	xor.pred  	%p382, %p381, %p380;
	not.pred 	%p383, %p382;
	@%p383 bra 	$L__BB0_263;
	st.shared.f32 	[%r1292+-8192], %f118;
	st.shared.f32 	[%r309], %f117;
	ld.shared.u32 	%r1026, [%r1292];
	ld.shared.u32 	%r1027, [%r309+8192];
	st.shared.u32 	[%r1292], %r1027;
	st.shared.u32 	[%r309+8192], %r1026;
$L__BB0_263:
	add.s32 	%r1293, %r1293, %r51;
	add.s32 	%r1292, %r1292, %r53;
	setp.lt.u32 	%p384, %r1293, 2048;
	@%p384 bra 	$L__BB0_260;
	bar.sync 	0;
	mov.u32 	%r1294, %r1211;
	mov.u32 	%r1295, %r1213;
$L__BB0_265:
	xor.b32  	%r314, %r1295, 16;
	setp.le.u32 	%p385, %r314, %r1295;
	@%p385 bra 	$L__BB0_268;
	and.b32  	%r1028, %r1295, 512;
	ld.shared.f32 	%f119, [%r1294+-8192];
	shl.b32 	%r1029, %r314, 2;
	add.s32 	%r1031, %r745, %r1029;
	add.s32 	%r315, %r1031, 16640;
	ld.shared.f32 	%f120, [%r1031+16640];
	setp.gt.f32 	%p386, %f119, %f120;
	setp.eq.s32 	%p387, %r1028, 0;
	xor.pred  	%p388, %p387, %p386;
	not.pred 	%p389, %p388;
	@%p389 bra 	$L__BB0_268;
	st.shared.f32 	[%r1294+-8192], %f120;
	st.shared.f32 	[%r315], %f119;
	ld.shared.u32 	%r1032, [%r1294];
	ld.shared.u32 	%r1033, [%r315+8192];
	st.shared.u32 	[%r1294], %r1033;
	st.shared.u32 	[%r315+8192], %r1032;
$L__BB0_268:
	add.s32 	%r1295, %r1295, %r51;
	add.s32 	%r1294, %r1294, %r53;
	setp.lt.u32 	%p390, %r1295, 2048;
	@%p390 bra 	$L__BB0_265;
	bar.sync 	0;
	mov.u32 	%r1296, %r1211;
	mov.u32 	%r1297, %r1213;
$L__BB0_270:
	xor.b32  	%r320, %r1297, 8;
	setp.le.u32 	%p391, %r320, %r1297;
	@%p391 bra 	$L__BB0_273;
	and.b32  	%r1034, %r1297, 512;
	ld.shared.f32 	%f121, [%r1296+-8192];
	shl.b32 	%r1035, %r320, 2;
	add.s32 	%r1037, %r745, %r1035;
	add.s32 	%r321, %r1037, 16640;
	ld.shared.f32 	%f122, [%r1037+16640];
	setp.gt.f32 	%p392, %f121, %f122;
	setp.eq.s32 	%p393, %r1034, 0;
	xor.pred  	%p394, %p393, %p392;
	not.pred 	%p395, %p394;
	@%p395 bra 	$L__BB0_273;
	st.shared.f32 	[%r1296+-8192], %f122;
	st.shared.f32 	[%r321], %f121;
	ld.shared.u32 	%r1038, [%r1296];
	ld.shared.u32 	%r1039, [%r321+8192];
	st.shared.u32 	[%r1296], %r1039;
	st.shared.u32 	[%r321+8192], %r1038;
$L__BB0_273:
	add.s32 	%r1297, %r1297, %r51;
	add.s32 	%r1296, %r1296, %r53;
	setp.lt.u32 	%p396, %r1297, 2048;
	@%p396 bra 	$L__BB0_270;
	bar.sync 	0;
	mov.u32 	%r1298, %r1211;
	mov.u32 	%r1299, %r1213;
$L__BB0_275:
	xor.b32  	%r326, %r1299, 4;
	setp.le.u32 	%p397, %r326, %r1299;
	@%p397 bra 	$L__BB0_278;
	and.b32  	%r1040, %r1299, 512;
	ld.shared.f32 	%f123, [%r1298+-8192];
	shl.b32 	%r1041, %r326, 2;
	add.s32 	%r1043, %r745, %r1041;
	add.s32 	%r327, %r1043, 16640;
	ld.shared.f32 	%f124, [%r1043+16640];
	setp.gt.f32 	%p398, %f123, %f124;
	setp.eq.s32 	%p399, %r1040, 0;
	xor.pred  	%p400, %p399, %p398;
	not.pred 	%p401, %p400;
	@%p401 bra 	$L__BB0_278;
	st.shared.f32 	[%r1298+-8192], %f124;
	st.shared.f32 	[%r327], %f123;
	ld.shared.u32 	%r1044, [%r1298];
	ld.shared.u32 	%r1045, [%r327+8192];
	st.shared.u32 	[%r1298], %r1045;
	st.shared.u32 	[%r327+8192], %r1044;
$L__BB0_278:
	add.s32 	%r1299, %r1299, %r51;
	add.s32 	%r1298, %r1298, %r53;
	setp.lt.u32 	%p402, %r1299, 2048;
	@%p402 bra 	$L__BB0_275;
	bar.sync 	0;
	mov.u32 	%r1300, %r1211;
	mov.u32 	%r1301, %r1213;
$L__BB0_280:
	xor.b32  	%r332, %r1301, 2;
	setp.le.u32 	%p403, %r332, %r1301;
	@%p403 bra 	$L__BB0_283;
	and.b32  	%r1046, %r1301, 512;
	ld.shared.f32 	%f125, [%r1300+-8192];
	shl.b32 	%r1047, %r332, 2;
	add.s32 	%r1049, %r745, %r1047;
	add.s32 	%r333, %r1049, 16640;
	ld.shared.f32 	%f126, [%r1049+16640];
	setp.gt.f32 	%p404, %f125, %f126;
	setp.eq.s32 	%p405, %r1046, 0;
	xor.pred  	%p406, %p405, %p404;
	not.pred 	%p407, %p406;
	@%p407 bra 	$L__BB0_283;
	st.shared.f32 	[%r1300+-8192], %f126;
	st.shared.f32 	[%r333], %f125;
	ld.shared.u32 	%r1050, [%r1300];
	ld.shared.u32 	%r1051, [%r333+8192];
	st.shared.u32 	[%r1300], %r1051;
	st.shared.u32 	[%r333+8192], %r1050;
$L__BB0_283:
	add.s32 	%r1301, %r1301, %r51;
	add.s32 	%r1300, %r1300, %r53;
	setp.lt.u32 	%p408, %r1301, 2048;
	@%p408 bra 	$L__BB0_280;
	bar.sync 	0;
	mov.u32 	%r1302, %r1211;
	mov.u32 	%r1303, %r1213;
$L__BB0_285:
	xor.b32  	%r338, %r1303, 1;
	setp.le.u32 	%p409, %r338, %r1303;
	@%p409 bra 	$L__BB0_288;
	and.b32  	%r1052, %r1303, 512;
	ld.shared.f32 	%f127, [%r1302+-8192];
	shl.b32 	%r1053, %r338, 2;
	add.s32 	%r1055, %r745, %r1053;
	add.s32 	%r339, %r1055, 16640;
	ld.shared.f32 	%f128, [%r1055+16640];
	setp.gt.f32 	%p410, %f127, %f128;
	setp.eq.s32 	%p411, %r1052, 0;
	xor.pred  	%p412, %p411, %p410;
	not.pred 	%p413, %p412;
	@%p413 bra 	$L__BB0_288;
	st.shared.f32 	[%r1302+-8192], %f128;
	st.shared.f32 	[%r339], %f127;
	ld.shared.u32 	%r1056, [%r1302];
	ld.shared.u32 	%r1057, [%r339+8192];
	st.shared.u32 	[%r1302], %r1057;
	st.shared.u32 	[%r339+8192], %r1056;
$L__BB0_288:
	add.s32 	%r1303, %r1303, %r51;
	add.s32 	%r1302, %r1302, %r53;
	setp.lt.u32 	%p414, %r1303, 2048;
	@%p414 bra 	$L__BB0_285;
	bar.sync 	0;
	mov.u32 	%r1304, %r1211;
	mov.u32 	%r1305, %r1213;
$L__BB0_290:
	xor.b32  	%r344, %r1305, 512;
	setp.le.u32 	%p415, %r344, %r1305;
	@%p415 bra 	$L__BB0_293;
	and.b32  	%r1058, %r1305, 1024;
	ld.shared.f32 	%f129, [%r1304+-8192];
	shl.b32 	%r1059, %r344, 2;
	add.s32 	%r1061, %r745, %r1059;
	add.s32 	%r345, %r1061, 16640;
	ld.shared.f32 	%f130, [%r1061+16640];
	setp.gt.f32 	%p416, %f129, %f130;
	setp.eq.s32 	%p417, %r1058, 0;
	xor.pred  	%p418, %p417, %p416;
	not.pred 	%p419, %p418;
	@%p419 bra 	$L__BB0_293;
	st.shared.f32 	[%r1304+-8192], %f130;
	st.shared.f32 	[%r345], %f129;
	ld.shared.u32 	%r1062, [%r1304];
	ld.shared.u32 	%r1063, [%r345+8192];
	st.shared.u32 	[%r1304], %r1063;
	st.shared.u32 	[%r345+8192], %r1062;
$L__BB0_293:
	add.s32 	%r1305, %r1305, %r51;
	add.s32 	%r1304, %r1304, %r53;
	setp.lt.u32 	%p420, %r1305, 2048;
	@%p420 bra 	$L__BB0_290;
	bar.sync 	0;
	mov.u32 	%r1306, %r1211;
	mov.u32 	%r1307, %r1213;
$L__BB0_295:
	xor.b32  	%r350, %r1307, 256;
	setp.le.u32 	%p421, %r350, %r1307;
	@%p421 bra 	$L__BB0_298;
	and.b32  	%r1064, %r1307, 1024;
	ld.shared.f32 	%f131, [%r1306+-8192];
	shl.b32 	%r1065, %r350, 2;
	add.s32 	%r1067, %r745, %r1065;
	add.s32 	%r351, %r1067, 16640;
	ld.shared.f32 	%f132, [%r1067+16640];
	setp.gt.f32 	%p422, %f131, %f132;
	setp.eq.s32 	%p423, %r1064, 0;
	xor.pred  	%p424, %p423, %p422;
	not.pred 	%p425, %p424;
	@%p425 bra 	$L__BB0_298;
	st.shared.f32 	[%r1306+-8192], %f132;
	st.shared.f32 	[%r351], %f131;
	ld.shared.u32 	%r1068, [%r1306];
	ld.shared.u32 	%r1069, [%r351+8192];
	st.shared.u32 	[%r1306], %r1069;
	st.shared.u32 	[%r351+8192], %r1068;
$L__BB0_298:
	add.s32 	%r1307, %r1307, %r51;
	add.s32 	%r1306, %r1306, %r53;
	setp.lt.u32 	%p426, %r1307, 2048;
	@%p426 bra 	$L__BB0_295;
	bar.sync 	0;
	mov.u32 	%r1308, %r1211;
	mov.u32 	%r1309, %r1213;
$L__BB0_300:
	xor.b32  	%r356, %r1309, 128;
	setp.le.u32 	%p427, %r356, %r1309;
	@%p427 bra 	$L__BB0_303;
	and.b32  	%r1070, %r1309, 1024;
	ld.shared.f32 	%f133, [%r1308+-8192];
	shl.b32 	%r1071, %r356, 2;
	add.s32 	%r1073, %r745, %r1071;
	add.s32 	%r357, %r1073, 16640;
	ld.shared.f32 	%f134, [%r1073+16640];
	setp.gt.f32 	%p428, %f133, %f134;
	setp.eq.s32 	%p429, %r1070, 0;
	xor.pred  	%p430, %p429, %p428;
	not.pred 	%p431, %p430;
	@%p431 bra 	$L__BB0_303;
	st.shared.f32 	[%r1308+-8192], %f134;
	st.shared.f32 	[%r357], %f133;
	ld.shared.u32 	%r1074, [%r1308];
	ld.shared.u32 	%r1075, [%r357+8192];
	st.shared.u32 	[%r1308], %r1075;
	st.shared.u32 	[%r357+8192], %r1074;
$L__BB0_303:
	add.s32 	%r1309, %r1309, %r51;
	add.s32 	%r1308, %r1308, %r53;
	setp.lt.u32 	%p432, %r1309, 2048;
	@%p432 bra 	$L__BB0_300;
	bar.sync 	0;
	mov.u32 	%r1310, %r1211;
	mov.u32 	%r1311, %r1213;
$L__BB0_305:
	xor.b32  	%r362, %r1311, 64;
	setp.le.u32 	%p433, %r362, %r1311;
	@%p433 bra 	$L__BB0_308;
	and.b32  	%r1076, %r1311, 1024;
	ld.shared.f32 	%f135, [%r1310+-8192];
	shl.b32 	%r1077, %r362, 2;
	add.s32 	%r1079, %r745, %r1077;
	add.s32 	%r363, %r1079, 16640;
	ld.shared.f32 	%f136, [%r1079+16640];
	setp.gt.f32 	%p434, %f135, %f136;
	setp.eq.s32 	%p435, %r1076, 0;
	xor.pred  	%p436, %p435, %p434;
	not.pred 	%p437, %p436;
	@%p437 bra 	$L__BB0_308;
	st.shared.f32 	[%r1310+-8192], %f136;
	st.shared.f32 	[%r363], %f135;
	ld.shared.u32 	%r1080, [%r1310];
	ld.shared.u32 	%r1081, [%r363+8192];
	st.shared.u32 	[%r1310], %r1081;
	st.shared.u32 	[%r363+8192], %r1080;
$L__BB0_308:
	add.s32 	%r1311, %r1311, %r51;
	add.s32 	%r1310, %r1310, %r53;
	setp.lt.u32 	%p438, %r1311, 2048;
	@%p438 bra 	$L__BB0_305;
	bar.sync 	0;
	mov.u32 	%r1312, %r1211;
	mov.u32 	%r1313, %r1213;
$L__BB0_310:
	xor.b32  	%r368, %r1313, 32;
	setp.le.u32 	%p439, %r368, %r1313;
	@%p439 bra 	$L__BB0_313;
	and.b32  	%r1082, %r1313, 1024;
	ld.shared.f32 	%f137, [%r1312+-8192];
	shl.b32 	%r1083, %r368, 2;
	add.s32 	%r1085, %r745, %r1083;
	add.s32 	%r369, %r1085, 16640;
	ld.shared.f32 	%f138, [%r1085+16640];
	setp.gt.f32 	%p440, %f137, %f138;
	setp.eq.s32 	%p441, %r1082, 0;
	xor.pred  	%p442, %p441, %p440;
	not.pred 	%p443, %p442;
	@%p443 bra 	$L__BB0_313;
	st.shared.f32 	[%r1312+-8192], %f138;
	st.shared.f32 	[%r369], %f137;
	ld.shared.u32 	%r1086, [%r1312];
	ld.shared.u32 	%r1087, [%r369+8192];
	st.shared.u32 	[%r1312], %r1087;
	st.shared.u32 	[%r369+8192], %r1086;
$L__BB0_313:
	add.s32 	%r1313, %r1313, %r51;
	add.s32 	%r1312, %r1312, %r53;
	setp.lt.u32 	%p444, %r1313, 2048;
	@%p444 bra 	$L__BB0_310;
	bar.sync 	0;
	mov.u32 	%r1314, %r1211;
	mov.u32 	%r1315, %r1213;
$L__BB0_315:
	xor.b32  	%r374, %r1315, 16;
	setp.le.u32 	%p445, %r374, %r1315;
	@%p445 bra 	$L__BB0_318;
	and.b32  	%r1088, %r1315, 1024;
	ld.shared.f32 	%f139, [%r1314+-8192];
	shl.b32 	%r1089, %r374, 2;
	add.s32 	%r1091, %r745, %r1089;
	add.s32 	%r375, %r1091, 16640;
	ld.shared.f32 	%f140, [%r1091+16640];
	setp.gt.f32 	%p446, %f139, %f140;
	setp.eq.s32 	%p447, %r1088, 0;
	xor.pred  	%p448, %p447, %p446;
	not.pred 	%p449, %p448;
	@%p449 bra 	$L__BB0_318;
	st.shared.f32 	[%r1314+-8192], %f140;
	st.shared.f32 	[%r375], %f139;
	ld.shared.u32 	%r1092, [%r1314];
	ld.shared.u32 	%r1093, [%r375+8192];
	st.shared.u32 	[%r1314], %r1093;
	st.shared.u32 	[%r375+8192], %r1092;
$L__BB0_318:
	add.s32 	%r1315, %r1315, %r51;
	add.s32 	%r1314, %r1314, %r53;
	setp.lt.u32 	%p450, %r1315, 2048;
	@%p450 bra 	$L__BB0_315;
	bar.sync 	0;
	mov.u32 	%r1316, %r1211;
	mov.u32 	%r1317, %r1213;
$L__BB0_320:
	xor.b32  	%r380, %r1317, 8;
	setp.le.u32 	%p451, %r380, %r1317;
	@%p451 bra 	$L__BB0_323;
	and.b32  	%r1094, %r1317, 1024;
	ld.shared.f32 	%f141, [%r1316+-8192];
	shl.b32 	%r1095, %r380, 2;
	add.s32 	%r1097, %r745, %r1095;
	add.s32 	%r381, %r1097, 16640;
	ld.shared.f32 	%f142, [%r1097+16640];
	setp.gt.f32 	%p452, %f141, %f142;
	setp.eq.s32 	%p453, %r1094, 0;
	xor.pred  	%p454, %p453, %p452;
	not.pred 	%p455, %p454;
	@%p455 bra 	$L__BB0_323;
	st.shared.f32 	[%r1316+-8192], %f142;
	st.shared.f32 	[%r381], %f141;
	ld.shared.u32 	%r1098, [%r1316];
	ld.shared.u32 	%r1099, [%r381+8192];
	st.shared.u32 	[%r1316], %r1099;
	st.shared.u32 	[%r381+8192], %r1098;
$L__BB0_323:
	add.s32 	%r1317, %r1317, %r51;
	add.s32 	%r1316, %r1316, %r53;
	setp.lt.u32 	%p456, %r1317, 2048;
	@%p456 bra 	$L__BB0_320;
	bar.sync 	0;
	mov.u32 	%r1318, %r1211;
	mov.u32 	%r1319, %r1213;
$L__BB0_325:
	xor.b32  	%r386, %r1319, 4;
	setp.le.u32 	%p457, %r386, %r1319;
	@%p457 bra 	$L__BB0_328;
	and.b32  	%r1100, %r1319, 1024;
	ld.shared.f32 	%f143, [%r1318+-8192];
	shl.b32 	%r1101, %r386, 2;
	add.s32 	%r1103, %r745, %r1101;
	add.s32 	%r387, %r1103, 16640;
	ld.shared.f32 	%f144, [%r1103+16640];
	setp.gt.f32 	%p458, %f143, %f144;
	setp.eq.s32 	%p459, %r1100, 0;
	xor.pred  	%p460, %p459, %p458;
	not.pred 	%p461, %p460;
	@%p461 bra 	$L__BB0_328;
	st.shared.f32 	[%r1318+-8192], %f144;
	st.shared.f32 	[%r387], %f143;
	ld.shared.u32 	%r1104, [%r1318];
	ld.shared.u32 	%r1105, [%r387+8192];
	st.shared.u32 	[%r1318], %r1105;
	st.shared.u32 	[%r387+8192], %r1104;
$L__BB0_328:
	add.s32 	%r1319, %r1319, %r51;
	add.s32 	%r1318, %r1318, %r53;
	setp.lt.u32 	%p462, %r1319, 2048;
	@%p462 bra 	$L__BB0_325;
	bar.sync 	0;
	mov.u32 	%r1320, %r1211;
	mov.u32 	%r1321, %r1213;
$L__BB0_330:
	xor.b32  	%r392, %r1321, 2;
	setp.le.u32 	%p463, %r392, %r1321;
	@%p463 bra 	$L__BB0_333;
	and.b32  	%r1106, %r1321, 1024;
	ld.shared.f32 	%f145, [%r1320+-8192];
	shl.b32 	%r1107, %r392, 2;
	add.s32 	%r1109, %r745, %r1107;
	add.s32 	%r393, %r1109, 16640;
	ld.shared.f32 	%f146, [%r1109+16640];
	setp.gt.f32 	%p464, %f145, %f146;
	setp.eq.s32 	%p465, %r1106, 0;
	xor.pred  	%p466, %p465, %p464;
	not.pred 	%p467, %p466;
	@%p467 bra 	$L__BB0_333;
	st.shared.f32 	[%r1320+-8192], %f146;
	st.shared.f32 	[%r393], %f145;
	ld.shared.u32 	%r1110, [%r1320];
	ld.shared.u32 	%r1111, [%r393+8192];
	st.shared.u32 	[%r1320], %r1111;
	st.shared.u32 	[%r393+8192], %r1110;
$L__BB0_333:
	add.s32 	%r1321, %r1321, %r51;
	add.s32 	%r1320, %r1320, %r53;
	setp.lt.u32 	%p468, %r1321, 2048;
	@%p468 bra 	$L__BB0_330;
	bar.sync 	0;
	mov.u32 	%r1322, %r1211;
	mov.u32 	%r1323, %r1213;
$L__BB0_335:
	xor.b32  	%r398, %r1323, 1;
	setp.le.u32 	%p469, %r398, %r1323;
	@%p469 bra 	$L__BB0_338;
	and.b32  	%r1112, %r1323, 1024;
	ld.shared.f32 	%f147, [%r1322+-8192];
	shl.b32 	%r1113, %r398, 2;
	add.s32 	%r1115, %r745, %r1113;
	add.s32 	%r399, %r1115, 16640;
	ld.shared.f32 	%f148, [%r1115+16640];
	setp.gt.f32 	%p470, %f147, %f148;
	setp.eq.s32 	%p471, %r1112, 0;
	xor.pred  	%p472, %p471, %p470;
	not.pred 	%p473, %p472;
	@%p473 bra 	$L__BB0_338;
	st.shared.f32 	[%r1322+-8192], %f148;
	st.shared.f32 	[%r399], %f147;
	ld.shared.u32 	%r1116, [%r1322];
	ld.shared.u32 	%r1117, [%r399+8192];
	st.shared.u32 	[%r1322], %r1117;
	st.shared.u32 	[%r399+8192], %r1116;
$L__BB0_338:
	add.s32 	%r1323, %r1323, %r51;
	add.s32 	%r1322, %r1322, %r53;
	setp.lt.u32 	%p474, %r1323, 2048;
	@%p474 bra 	$L__BB0_335;
	bar.sync 	0;
	mov.u32 	%r1324, %r1211;
	mov.u32 	%r1325, %r1213;
$L__BB0_340:
	xor.b32  	%r404, %r1325, 1024;
	setp.le.u32 	%p475, %r404, %r1325;
	@%p475 bra 	$L__BB0_343;
	and.b32  	%r1118, %r1325, 2048;
	ld.shared.f32 	%f149, [%r1324+-8192];
	shl.b32 	%r1119, %r404, 2;
	add.s32 	%r1121, %r745, %r1119;
	add.s32 	%r405, %r1121, 16640;
	ld.shared.f32 	%f150, [%r1121+16640];
	setp.gt.f32 	%p476, %f149, %f150;
	setp.eq.s32 	%p477, %r1118, 0;
	xor.pred  	%p478, %p477, %p476;
	not.pred 	%p479, %p478;
	@%p479 bra 	$L__BB0_343;
	st.shared.f32 	[%r1324+-8192], %f150;
	st.shared.f32 	[%r405], %f149;
	ld.shared.u32 	%r1122, [%r1324];
	ld.shared.u32 	%r1123, [%r405+8192];
	st.shared.u32 	[%r1324], %r1123;
	st.shared.u32 	[%r405+8192], %r1122;
$L__BB0_343:
	add.s32 	%r1325, %r1325, %r51;
	add.s32 	%r1324, %r1324, %r53;
	setp.lt.u32 	%p480, %r1325, 2048;
	@%p480 bra 	$L__BB0_340;
	bar.sync 	0;
	mov.u32 	%r1326, %r1211;
	mov.u32 	%r1327, %r1213;
$L__BB0_345:
	xor.b32  	%r410, %r1327, 512;
	setp.le.u32 	%p481, %r410, %r1327;
	@%p481 bra 	$L__BB0_348;
	and.b32  	%r1124, %r1327, 2048;
	ld.shared.f32 	%f151, [%r1326+-8192];
	shl.b32 	%r1125, %r410, 2;
	add.s32 	%r1127, %r745, %r1125;
	add.s32 	%r411, %r1127, 16640;
	ld.shared.f32 	%f152, [%r1127+16640];
	setp.gt.f32 	%p482, %f151, %f152;
	setp.eq.s32 	%p483, %r1124, 0;
	xor.pred  	%p484, %p483, %p482;
	not.pred 	%p485, %p484;
	@%p485 bra 	$L__BB0_348;
	st.shared.f32 	[%r1326+-8192], %f152;
	st.shared.f32 	[%r411], %f151;
	ld.shared.u32 	%r1128, [%r1326];
	ld.shared.u32 	%r1129, [%r411+8192];
	st.shared.u32 	[%r1326], %r1129;
	st.shared.u32 	[%r411+8192], %r1128;
$L__BB0_348:
	add.s32 	%r1327, %r1327, %r51;
	add.s32 	%r1326, %r1326, %r53;
	setp.lt.u32 	%p486, %r1327, 2048;
	@%p486 bra 	$L__BB0_345;
	bar.sync 	0;
	mov.u32 	%r1328, %r1211;
	mov.u32 	%r1329, %r1213;
$L__BB0_350:
	xor.b32  	%r416, %r1329, 256;
	setp.le.u32 	%p487, %r416, %r1329;
	@%p487 bra 	$L__BB0_353;
	and.b32  	%r1130, %r1329, 2048;
	ld.shared.f32 	%f153, [%r1328+-8192];
	shl.b32 	%r1131, %r416, 2;
	add.s32 	%r1133, %r745, %r1131;
	add.s32 	%r417, %r1133, 16640;
	ld.shared.f32 	%f154, [%r1133+16640];
	setp.gt.f32 	%p488, %f153, %f154;
	setp.eq.s32 	%p489, %r1130, 0;
	xor.pred  	%p490, %p489, %p488;
	not.pred 	%p491, %p490;
	@%p491 bra 	$L__BB0_353;
	st.shared.f32 	[%r1328+-8192], %f154;
	st.shared.f32 	[%r417], %f153;
	ld.shared.u32 	%r1134, [%r1328];
	ld.shared.u32 	%r1135, [%r417+8192];
	st.shared.u32 	[%r1328], %r1135;
	st.shared.u32 	[%r417+8192], %r1134;
$L__BB0_353:
	add.s32 	%r1329, %r1329, %r51;
	add.s32 	%r1328, %r1328, %r53;
	setp.lt.u32 	%p492, %r1329, 2048;
	@%p492 bra 	$L__BB0_350;
	bar.sync 	0;
	mov.u32 	%r1330, %r1211;
	mov.u32 	%r1331, %r1213;
$L__BB0_355:
	xor.b32  	%r422, %r1331, 128;
	setp.le.u32 	%p493, %r422, %r1331;
	@%p493 bra 	$L__BB0_358;
	and.b32  	%r1136, %r1331, 2048;
	ld.shared.f32 	%f155, [%r1330+-8192];
	shl.b32 	%r1137, %r422, 2;
	add.s32 	%r1139, %r745, %r1137;
	add.s32 	%r423, %r1139, 16640;
	ld.shared.f32 	%f156, [%r1139+16640];
	setp.gt.f32 	%p494, %f155, %f156;
	setp.eq.s32 	%p495, %r1136, 0;
	xor.pred  	%p496, %p495, %p494;
	not.pred 	%p497, %p496;
	@%p497 bra 	$L__BB0_358;
	st.shared.f32 	[%r1330+-8192], %f156;
	st.shared.f32 	[%r423], %f155;
	ld.shared.u32 	%r1140, [%r1330];
	ld.shared.u32 	%r1141, [%r423+8192];
	st.shared.u32 	[%r1330], %r1141;
	st.shared.u32 	[%r423+8192], %r1140;
$L__BB0_358:
	add.s32 	%r1331, %r1331, %r51;
	add.s32 	%r1330, %r1330, %r53;
	setp.lt.u32 	%p498, %r1331, 2048;
	@%p498 bra 	$L__BB0_355;
	bar.sync 	0;
	mov.u32 	%r1332, %r1211;
	mov.u32 	%r1333, %r1213;
$L__BB0_360:
	xor.b32  	%r428, %r1333, 64;
	setp.le.u32 	%p499, %r428, %r1333;
	@%p499 bra 	$L__BB0_363;
	and.b32  	%r1142, %r1333, 2048;
	ld.shared.f32 	%f157, [%r1332+-8192];
	shl.b32 	%r1143, %r428, 2;
	add.s32 	%r1145, %r745, %r1143;
	add.s32 	%r429, %r1145, 16640;
	ld.shared.f32 	%f158, [%r1145+16640];
	setp.gt.f32 	%p500, %f157, %f158;
	setp.eq.s32 	%p501, %r1142, 0;
	xor.pred  	%p502, %p501, %p500;
	not.pred 	%p503, %p502;
	@%p503 bra 	$L__BB0_363;
	st.shared.f32 	[%r1332+-8192], %f158;
	st.shared.f32 	[%r429], %f157;
	ld.shared.u32 	%r1146, [%r1332];
	ld.shared.u32 	%r1147, [%r429+8192];
	st.shared.u32 	[%r1332], %r1147;
	st.shared.u32 	[%r429+8192], %r1146;
$L__BB0_363:
	add.s32 	%r1333, %r1333, %r51;
	add.s32 	%r1332, %r1332, %r53;
	setp.lt.u32 	%p504, %r1333, 2048;
	@%p504 bra 	$L__BB0_360;
	bar.sync 	0;
	mov.u32 	%r1334, %r1211;
	mov.u32 	%r1335, %r1213;
$L__BB0_365:
	xor.b32  	%r434, %r1335, 32;
	setp.le.u32 	%p505, %r434, %r1335;
	@%p505 bra 	$L__BB0_368;
	and.b32  	%r1148, %r1335, 2048;
	ld.shared.f32 	%f159, [%r1334+-8192];
	shl.b32 	%r1149, %r434, 2;
	add.s32 	%r1151, %r745, %r1149;
	add.s32 	%r435, %r1151, 16640;
	ld.shared.f32 	%f160, [%r1151+16640];
	setp.gt.f32 	%p506, %f159, %f160;
	setp.eq.s32 	%p507, %r1148, 0;
	xor.pred  	%p508, %p507, %p506;
	not.pred 	%p509, %p508;
	@%p509 bra 	$L__BB0_368;
	st.shared.f32 	[%r1334+-8192], %f160;
	st.shared.f32 	[%r435], %f159;
	ld.shared.u32 	%r1152, [%r1334];
	ld.shared.u32 	%r1153, [%r435+8192];
	st.shared.u32 	[%r1334], %r1153;
	st.shared.u32 	[%r435+8192], %r1152;
$L__BB0_368:
	add.s32 	%r1335, %r1335, %r51;
	add.s32 	%r1334, %r1334, %r53;
	setp.lt.u32 	%p510, %r1335, 2048;
	@%p510 bra 	$L__BB0_365;
	bar.sync 	0;
	mov.u32 	%r1336, %r1211;
	mov.u32 	%r1337, %r1213;
$L__BB0_370:
	xor.b32  	%r440, %r1337, 16;
	setp.le.u32 	%p511, %r440, %r1337;
	@%p511 bra 	$L__BB0_373;
	and.b32  	%r1154, %r1337, 2048;
	ld.shared.f32 	%f161, [%r1336+-8192];
	shl.b32 	%r1155, %r440, 2;
	add.s32 	%r1157, %r745, %r1155;
	add.s32 	%r441, %r1157, 16640;
	ld.shared.f32 	%f162, [%r1157+16640];
	setp.gt.f32 	%p512, %f161, %f162;
	setp.eq.s32 	%p513, %r1154, 0;
	xor.pred  	%p514, %p513, %p512;
	not.pred 	%p515, %p514;
	@%p515 bra 	$L__BB0_373;
	st.shared.f32 	[%r1336+-8192], %f162;
	st.shared.f32 	[%r441], %f161;
	ld.shared.u32 	%r1158, [%r1336];
	ld.shared.u32 	%r1159, [%r441+8192];
	st.shared.u32 	[%r1336], %r1159;
	st.shared.u32 	[%r441+8192], %r1158;
$L__BB0_373:
	add.s32 	%r1337, %r1337, %r51;
	add.s32 	%r1336, %r1336, %r53;
	setp.lt.u32 	%p516, %r1337, 2048;
	@%p516 bra 	$L__BB0_370;
	bar.sync 	0;
	mov.u32 	%r1338, %r1211;
	mov.u32 	%r1339, %r1213;
$L__BB0_375:
	xor.b32  	%r446, %r1339, 8;
	setp.le.u32 	%p517, %r446, %r1339;
	@%p517 bra 	$L__BB0_378;
	and.b32  	%r1160, %r1339, 2048;
	ld.shared.f32 	%f163, [%r1338+-8192];
	shl.b32 	%r1161, %r446, 2;
	add.s32 	%r1163, %r745, %r1161;
	add.s32 	%r447, %r1163, 16640;
	ld.shared.f32 	%f164, [%r1163+16640];
	setp.gt.f32 	%p518, %f163, %f164;
	setp.eq.s32 	%p519, %r1160, 0;
	xor.pred  	%p520, %p519, %p518;
	not.pred 	%p521, %p520;
	@%p521 bra 	$L__BB0_378;
	st.shared.f32 	[%r1338+-8192], %f164;
	st.shared.f32 	[%r447], %f163;
	ld.shared.u32 	%r1164, [%r1338];
	ld.shared.u32 	%r1165, [%r447+8192];
	st.shared.u32 	[%r1338], %r1165;
	st.shared.u32 	[%r447+8192], %r1164;
$L__BB0_378:
	add.s32 	%r1339, %r1339, %r51;
	add.s32 	%r1338, %r1338, %r53;
	setp.lt.u32 	%p522, %r1339, 2048;
	@%p522 bra 	$L__BB0_375;
	bar.sync 	0;
	mov.u32 	%r1340, %r1211;
	mov.u32 	%r1341, %r1213;
$L__BB0_380:
	xor.b32  	%r452, %r1341, 4;
	setp.le.u32 	%p523, %r452, %r1341;
	@%p523 bra 	$L__BB0_383;
	and.b32  	%r1166, %r1341, 2048;
	ld.shared.f32 	%f165, [%r1340+-8192];
	shl.b32 	%r1167, %r452, 2;
	add.s32 	%r1169, %r745, %r1167;
	add.s32 	%r453, %r1169, 16640;
	ld.shared.f32 	%f166, [%r1169+16640];
	setp.gt.f32 	%p524, %f165, %f166;
	setp.eq.s32 	%p525, %r1166, 0;
	xor.pred  	%p526, %p525, %p524;
	not.pred 	%p527, %p526;
	@%p527 bra 	$L__BB0_383;
	st.shared.f32 	[%r1340+-8192], %f166;
	st.shared.f32 	[%r453], %f165;
	ld.shared.u32 	%r1170, [%r1340];
	ld.shared.u32 	%r1171, [%r453+8192];
	st.shared.u32 	[%r1340], %r1171;
	st.shared.u32 	[%r453+8192], %r1170;
$L__BB0_383:
	add.s32 	%r1341, %r1341, %r51;
	add.s32 	%r1340, %r1340, %r53;
	setp.lt.u32 	%p528, %r1341, 2048;
	@%p528 bra 	$L__BB0_380;
	bar.sync 	0;
	mov.u32 	%r1342, %r1211;
	mov.u32 	%r1343, %r1213;
$L__BB0_385:
	xor.b32  	%r458, %r1343, 2;
	setp.le.u32 	%p529, %r458, %r1343;
	@%p529 bra 	$L__BB0_388;
	and.b32  	%r1172, %r1343, 2048;
	ld.shared.f32 	%f167, [%r1342+-8192];
	shl.b32 	%r1173, %r458, 2;
	add.s32 	%r1175, %r745, %r1173;
	add.s32 	%r459, %r1175, 16640;
	ld.shared.f32 	%f168, [%r1175+16640];
	setp.gt.f32 	%p530, %f167, %f168;
	setp.eq.s32 	%p531, %r1172, 0;
	xor.pred  	%p532, %p531, %p530;
	not.pred 	%p533, %p532;
	@%p533 bra 	$L__BB0_388;
	st.shared.f32 	[%r1342+-8192], %f168;
	st.shared.f32 	[%r459], %f167;
	ld.shared.u32 	%r1176, [%r1342];
	ld.shared.u32 	%r1177, [%r459+8192];
	st.shared.u32 	[%r1342], %r1177;
	st.shared.u32 	[%r459+8192], %r1176;
$L__BB0_388:
	add.s32 	%r1343, %r1343, %r51;
	add.s32 	%r1342, %r1342, %r53;
	setp.lt.u32 	%p534, %r1343, 2048;
	@%p534 bra 	$L__BB0_385;
	bar.sync 	0;
	mov.u32 	%r1344, %r1211;
	mov.u32 	%r1345, %r1213;
$L__BB0_390:
	xor.b32  	%r464, %r1345, 1;
	setp.le.u32 	%p535, %r464, %r1345;
	@%p535 bra 	$L__BB0_393;
	and.b32  	%r1178, %r1345, 2048;
	ld.shared.f32 	%f169, [%r1344+-8192];
	shl.b32 	%r1179, %r464, 2;
	add.s32 	%r1181, %r745, %r1179;
	add.s32 	%r465, %r1181, 16640;
	ld.shared.f32 	%f170, [%r1181+16640];
	setp.gt.f32 	%p536, %f169, %f170;
	setp.eq.s32 	%p537, %r1178, 0;
	xor.pred  	%p538, %p537, %p536;
	not.pred 	%p539, %p538;
	@%p539 bra 	$L__BB0_393;
	st.shared.f32 	[%r1344+-8192], %f170;
	st.shared.f32 	[%r465], %f169;
	ld.shared.u32 	%r1182, [%r1344];
	ld.shared.u32 	%r1183, [%r465+8192];
	st.shared.u32 	[%r1344], %r1183;
	st.shared.u32 	[%r465+8192], %r1182;
$L__BB0_393:
	add.s32 	%r1345, %r1345, %r51;
	add.s32 	%r1344, %r1344, %r53;
	setp.lt.u32 	%p540, %r1345, 2048;
	@%p540 bra 	$L__BB0_390;
	bar.sync 	0;
	setp.lt.u32 	%p541, %r1213, 512;
	@%p541 bra 	$L__BB0_395;
	bra.uni 	$L__BB0_401;
$L__BB0_395:
	shl.b32 	%r54, %r45, 11;
	shl.b32 	%r55, %r1, 9;
	add.s32 	%r1184, %r1213, %r51;
	max.u32 	%r1185, %r1184, 512;
	setp.lt.u32 	%p542, %r1184, 512;
	selp.u32 	%r1186, 1, 0, %p542;
	add.s32 	%r1187, %r1184, %r1186;
	sub.s32 	%r1188, %r1185, %r1187;
	div.u32 	%r1189, %r1188, %r51;
	add.s32 	%r56, %r1189, %r1186;
	and.b32  	%r1190, %r56, 3;
	setp.eq.s32 	%p543, %r1190, 3;
	@%p543 bra 	$L__BB0_398;
	add.s32 	%r1191, %r56, 1;
	and.b32  	%r1192, %r1191, 3;
	add.s32 	%r1212, %r1213, %r55;
	neg.s32 	%r1210, %r1192;
	mad.lo.s32 	%r1213, %r51, %r1192, %r1213;
$L__BB0_397:
	.pragma "nounroll";
	mul.wide.s32 	%rd32, %r1212, 4;
	add.s64 	%rd33, %rd1, %rd32;
	ld.shared.u32 	%r1193, [%r1211];
	add.s32 	%r1194, %r54, %r1193;
	st.global.u32 	[%rd33], %r1194;
	add.s32 	%r1212, %r1212, %r51;
	add.s32 	%r1211, %r1211, %r53;
	add.s32 	%r1210, %r1210, 1;
	setp.ne.s32 	%p544, %r1210, 0;
	@%p544 bra 	$L__BB0_397;
$L__BB0_398:
	setp.lt.u32 	%p545, %r56, 3;
	@%p545 bra 	$L__BB0_401;
	mul.wide.u32 	%rd34, %r51, 4;
	add.s64 	%rd2, %rd1, %rd34;
	add.s32 	%r1347, %r1213, %r55;
	mul.wide.u32 	%rd35, %r51, 8;
	add.s64 	%rd3, %rd1, %rd35;
	mul.wide.u32 	%rd36, %r51, 12;
	add.s64 	%rd4, %rd1, %rd36;
	shl.b32 	%r1195, %r1213, 2;
	add.s32 	%r1197, %r1195, %r745;
	add.s32 	%r1346, %r1197, 24832;
	shl.b32 	%r69, %r51, 4;
	shl.b32 	%r70, %r51, 3;
	mul.lo.s32 	%r71, %r51, 12;
$L__BB0_400:
	mul.wide.s32 	%rd37, %r1347, 4;
	add.s64 	%rd38, %rd2, %rd37;
	add.s64 	%rd39, %rd3, %rd37;
	add.s64 	%rd40, %rd4, %rd37;
	add.s64 	%rd41, %rd1, %rd37;
	ld.shared.u32 	%r1198, [%r1346];
	add.s32 	%r1199, %r54, %r1198;
	st.global.u32 	[%rd41], %r1199;
	add.s32 	%r1200, %r1346, %r53;
	ld.shared.u32 	%r1201, [%r1200];
	add.s32 	%r1202, %r54, %r1201;
	st.global.u32 	[%rd38], %r1202;
	add.s32 	%r1203, %r1346, %r70;
	ld.shared.u32 	%r1204, [%r1203];
	add.s32 	%r1205, %r54, %r1204;
	st.global.u32 	[%rd39], %r1205;
	add.s32 	%r1206, %r1346, %r71;
	ld.shared.u32 	%r1207, [%r1206];
	add.s32 	%r1208, %r54, %r1207;
	st.global.u32 	[%rd40], %r1208;
	add.s32 	%r1213, %r1213, %r53;
	add.s32 	%r1347, %r1347, %r53;
	add.s32 	%r1346, %r1346, %r69;
	setp.lt.u32 	%p546, %r1213, 512;
	@%p546 bra 	$L__BB0_400;
$L__BB0_401:
	bar.sync 	0;
	ret;

}


// ===== COMPILED SASS (sm_100) =====

	.target	sm_100

	.elftype	@"ET_EXEC"


//--------------------- .note.nv.tkinfo           --------------------------
	.section	.note.nv.tkinfo,"",@"SHT_NOTE"
	.sectionflags	@"SHF_NOTE_NV_TKINFO"
	.tkinfo
        /*0018*/ 	.word	0x00000002
        /*0030*/ 	.string	""
        /*0030*/ 	.string	"ptxas"
        /*0030*/ 	.string	"Cuda compilation tools, release 13.0, V13.0.88"
        /*0030*/ 	.string	"Build cuda_13.0.r13.0/compiler.36424714_0"
        /*0030*/ 	.string	"-arch sm_100 -m 64 "



//--------------------- .note.nv.cuinfo           --------------------------
	.section	.note.nv.cuinfo,"",@"SHT_NOTE"
	.sectionflags	@"SHF_NOTE_NV_CUINFO"
        /*0018*/ 	.short	0x0002
        /*001a*/ 	.short	0x0064
        /*001c*/ 	.short	0x0082
	.zero		2


//--------------------- .nv.info                  --------------------------
	.section	.nv.info,"",@"SHT_CUDA_INFO"
	.align	4


	//----- nvinfo : EIATTR_REGCOUNT
	.align		4
        /*0000*/ 	.byte	0x04, 0x2f
        /*0002*/ 	.short	(.L_1 - .L_0)
	.align		4
.L_0:
        /*0004*/ 	.word	index@(_Z16gemv_topk_kernelPK6__halfS1_S1_Pi)
        /*0008*/ 	.word	0x00000020


	//----- nvinfo : EIATTR_FRAME_SIZE
	.align		4
.L_1:
        /*000c*/ 	.byte	0x04, 0x11
        /*000e*/ 	.short	(.L_3 - .L_2)
	.align		4
.L_2:
        /*0010*/ 	.word	index@(_Z16gemv_topk_kernelPK6__halfS1_S1_Pi)
        /*0014*/ 	.word	0x00000000


	//----- nvinfo : EIATTR_MIN_STACK_SIZE
	.align		4
.L_3:
        /*0018*/ 	.byte	0x04, 0x12
        /*001a*/ 	.short	(.L_5 - .L_4)
	.align		4
.L_4:
        /*001c*/ 	.word	index@(_Z16gemv_topk_kernelPK6__halfS1_S1_Pi)
        /*0020*/ 	.word	0x00000000
.L_5:


//--------------------- .nv.compat                --------------------------
	.section	.nv.compat,"",@"SHT_CUDA_COMPAT_INFO"
	.align	4
        /*0000*/ 	.byte	0x02, 0x09, 0x00, 0x00, 0x02, 0x02, 0x01, 0x00, 0x02, 0x05, 0x05, 0x00, 0x03, 0x07, 0x01, 0x01
        /*0010*/ 	.byte	0x02, 0x03, 0x00, 0x00, 0x02, 0x06, 0x01, 0x00, 0x04, 0x0b, 0x08, 0x00, 0x09, 0x00, 0x00, 0x00
        /*0020*/ 	.byte	0x00, 0x00, 0x00, 0x00


//--------------------- .nv.info._Z16gemv_topk_kernelPK6__halfS1_S1_Pi --------------------------
	.section	.nv.info._Z16gemv_topk_kernelPK6__halfS1_S1_Pi,"",@"SHT_CUDA_INFO"
	.sectionflags	@""
	.align	4


	//----- nvinfo : EIATTR_CUDA_API_VERSION
	.align		4
        /*0000*/ 	.byte	0x04, 0x37
        /*0002*/ 	.short	(.L_7 - .L_6)
.L_6:
        /*0004*/ 	.word	0x00000082


	//----- nvinfo : EIATTR_KPARAM_INFO
	.align		4
.L_7:
        /*0008*/ 	.byte	0x04, 0x17
        /*000a*/ 	.short	(.L_9 - .L_8)
.L_8:
        /*000c*/ 	.word	0x00000000
        /*0010*/ 	.short	0x0003
        /*0012*/ 	.short	0x0018
        /*0014*/ 	.byte	0x00, 0xf5, 0x21, 0x00


	//----- nvinfo : EIATTR_KPARAM_INFO
	.align		4
.L_9:
        /*0018*/ 	.byte	0x04, 0x17
        /*001a*/ 	.short	(.L_11 - .L_10)
.L_10:
        /*001c*/ 	.word	0x00000000
        /*0020*/ 	.short	0x0002
        /*0022*/ 	.short	0x0010
        /*0024*/ 	.byte	0x00, 0xf5, 0x21, 0x00


	//----- nvinfo : EIATTR_KPARAM_INFO
	.align		4
.L_11:
        /*0028*/ 	.byte	0x04, 0x17
        /*002a*/ 	.short	(.L_13 - .L_12)
.L_12:
        /*002c*/ 	.word	0x00000000
        /*0030*/ 	.short	0x0001
        /*0032*/ 	.short	0x0008
        /*0034*/ 	.byte	0x00, 0xf5, 0x21, 0x00


	//----- nvinfo : EIATTR_KPARAM_INFO
	.align		4
.L_13:
        /*0038*/ 	.byte	0x04, 0x17
        /*003a*/ 	.short	(.L_15 - .L_14)
.L_14:
        /*003c*/ 	.word	0x00000000
        /*0040*/ 	.short	0x0000
        /*0042*/ 	.short	0x0000
        /*0044*/ 	.byte	0x00, 0xf5, 0x21, 0x00


	//----- nvinfo : EIATTR_SPARSE_MMA_MASK
	.align		4
.L_15:
        /*0048*/ 	.byte	0x03, 0x50
        /*004a*/ 	.short	0x0000


	//----- nvinfo : EIATTR_MAXREG_COUNT
	.align		4
        /*004c*/ 	.byte	0x03, 0x1b
        /*004e*/ 	.short	0x00ff


	//----- nvinfo : EIATTR_NUM_BARRIERS
	.align		4
        /*0050*/ 	.byte	0x02, 0x4c
        /*0052*/ 	.byte	0x01
	.zero		1


	//----- nvinfo : EIATTR_MERCURY_ISA_VERSION
	.align		4
        /*0054*/ 	.byte	0x03, 0x5f
        /*0056*/ 	.short	0x0101


	//----- nvinfo : EIATTR_COOP_GROUP_MASK_REGIDS
	.align		4
        /*0058*/ 	.byte	0x04, 0x29
        /*005a*/ 	.short	(.L_17 - .L_16)


	//   ....[0]....
.L_16:
        /*005c*/ 	.word	0xffffffff


	//   ....[1]....
        /*0060*/ 	.word	0xffffffff


	//   ....[2]....
        /*0064*/ 	.word	0xffffffff


	//   ....[3]....
        /*0068*/ 	.word	0xffffffff


	//   ....[4]....
        /*006c*/ 	.word	0xffffffff


	//   ....[5]....
        /*0070*/ 	.word	0xffffffff


	//   ....[6]....
        /*0074*/ 	.word	0xffffffff


	//   ....[7]....
        /*0078*/ 	.word	0xffffffff


	//   ....[8]....
        /*007c*/ 	.word	0xffffffff


	//   ....[9]....
        /*0080*/ 	.word	0xffffffff


	//   ....[10]....
        /*0084*/ 	.word	0xffffffff


	//   ....[11]....
        /*0088*/ 	.word	0xffffffff


	//   ....[12]....
        /*008c*/ 	.word	0xffffffff


	//   ....[13]....
        /*0090*/ 	.word	0xffffffff


	//   ....[14]....
        /*0094*/ 	.word	0xffffffff


	//   ....[15]....
        /*0098*/ 	.word	0xffffffff


	//   ....[16]....
        /*009c*/ 	.word	0xffffffff


	//   ....[17]....
        /*00a0*/ 	.word	0xffffffff


	//   ....[18]....
        /*00a4*/ 	.word	0xffffffff


	//   ....[19]....
        /*00a8*/ 	.word	0xffffffff


	//   ....[20]....
        /*00ac*/ 	.word	0xffffffff


	//   ....[21]....
        /*00b0*/ 	.word	0xffffffff


	//   ....[22]....
        /*00b4*/ 	.word	0xffffffff


	//   ....[23]....
        /*00b8*/ 	.word	0xffffffff


	//   ....[24]....
        /*00bc*/ 	.word	0xffffffff


	//   ....[25]....
        /*00c0*/ 	.word	0xffffffff


	//   ....[26]....
        /*00c4*/ 	.word	0xffffffff


	//   ....[27]....
        /*00c8*/ 	.word	0xffffffff


	//   ....[28]....
        /*00cc*/ 	.word	0xffffffff


	//   ....[29]....
        /*00d0*/ 	.word	0xffffffff


	//   ....[30]....
        /*00d4*/ 	.word	0xffffffff


	//   ....[31]....
        /*00d8*/ 	.word	0xffffffff


	//   ....[32]....
        /*00dc*/ 	.word	0xffffffff


	//   ....[33]....
        /*00e0*/ 	.word	0xffffffff


	//   ....[34]....
        /*00e4*/ 	.word	0xffffffff


	//   ....[35]....
        /*00e8*/ 	.word	0xffffffff


	//   ....[36]....
        /*00ec*/ 	.word	0xffffffff


	//   ....[37]....
        /*00f0*/ 	.word	0xffffffff


	//   ....[38]....
        /*00f4*/ 	.word	0xffffffff


	//   ....[39]....
        /*00f8*/ 	.word	0xffffffff


	//   ....[40]....
        /*00fc*/ 	.word	0xffffffff


	//   ....[41]....
        /*0100*/ 	.word	0xffffffff


	//   ....[42]....
        /*0104*/ 	.word	0xffffffff


	//   ....[43]....
        /*0108*/ 	.word	0xffffffff


	//   ....[44]....
        /*010c*/ 	.word	0xffffffff


	//   ....[45]....
        /*0110*/ 	.word	0xffffffff


	//   ....[46]....
        /*0114*/ 	.word	0xffffffff


	//   ....[47]....
        /*0118*/ 	.word	0xffffffff


	//----- nvinfo : EIATTR_COOP_GROUP_INSTR_OFFSETS
	.align		4
.L_17:
        /*011c*/ 	.byte	0x04, 0x28
        /*011e*/ 	.short	(.L_19 - .L_18)


	//   ....[0]....
.L_18:
        /*0120*/ 	.word	0x000004b0


	//   ....[1]....
        /*0124*/ 	.word	0x000004d0


	//   ....[2]....
        /*0128*/ 	.word	0x000004f0


	//   ....[3]....
        /*012c*/ 	.word	0x00000510


	//   ....[4]....
        /*0130*/ 	.word	0x00000650


	//   ....[5]....
        /*0134*/ 	.word	0x00000670


	//   ....[6]....
        /*0138*/ 	.word	0x00000690


	//   ....[7]....
        /*013c*/ 	.word	0x000006b0


	//   ....[8]....
        /*0140*/ 	.word	0x00000830


	//   ....[9]....
        /*0144*/ 	.word	0x00000850


	//   ....[10]....
        /*0148*/ 	.word	0x00000870


	//   ....[11]....
        /*014c*/ 	.word	0x00000890


	//   ....[12]....
        /*0150*/ 	.word	0x000009f0


	//   ....[13]....
        /*0154*/ 	.word	0x00000a10


	//   ....[14]....
        /*0158*/ 	.word	0x00000a30


	//   ....[15]....
        /*015c*/ 	.word	0x00000a50


	//   ....[16]....
        /*0160*/ 	.word	0x00002130


	//   ....[17]....
        /*0164*/ 	.word	0x00002150


	//   ....[18]....
        /*0168*/ 	.word	0x00002170


	//   ....[19]....
        /*016c*/ 	.word	0x00002190


	//   ....[20]....
        /*0170*/ 	.word	0x000022d0


	//   ....[21]....
        /*0174*/ 	.word	0x000022f0


	//   ....[22]....
        /*0178*/ 	.word	0x00002310


	//   ....[23]....
        /*017c*/ 	.word	0x00002330


	//   ....[24]....
        /*0180*/ 	.word	0x00002490


	//   ....[25]....
        /*0184*/ 	.word	0x000024b0


	//   ....[26]....
        /*0188*/ 	.word	0x000024d0


	//   ....[27]....
        /*018c*/ 	.word	0x000024f0


	//   ....[28]....
        /*0190*/ 	.word	0x00002670


	//   ....[29]....
        /*0194*/ 	.word	0x00002690


	//   ....[30]....
        /*0198*/ 	.word	0x000026b0


	//   ....[31]....
        /*019c*/ 	.word	0x000026d0


	//   ....[32]....
        /*01a0*/ 	.word	0x00002880


	//   ....[33]....
        /*01a4*/ 	.word	0x000028a0


	//   ....[34]....
        /*01a8*/ 	.word	0x000028c0


	//   ....[35]....
        /*01ac*/ 	.word	0x000028e0


	//   ....[36]....
        /*01b0*/ 	.word	0x00002a60


	//   ....[37]....
        /*01b4*/ 	.word	0x00002a80


	//   ....[38]....
        /*01b8*/ 	.word	0x00002aa0


	//   ....[39]....
        /*01bc*/ 	.word	0x00002ac0


	//   ....[40]....
        /*01c0*/ 	.word	0x00002c10


	//   ....[41]....
        /*01c4*/ 	.word	0x00002c30


	//   ....[42]....
        /*01c8*/ 	.word	0x00002c50


	//   ....[43]....
        /*01cc*/ 	.word	0x00002c70


	//   ....[44]....
        /*01d0*/ 	.word	0x00002dd0


	//   ....[45]....
        /*01d4*/ 	.word	0x00002e00


	//   ....[46]....
        /*01d8*/ 	.word	0x00002e30


	//   ....[47]....
        /*01dc*/ 	.word	0x00002e60


	//----- nvinfo : EIATTR_VRC_CTA_INIT_COUNT
	.align		4
.L_19:
        /*01e0*/ 	.byte	0x02, 0x4a
	.zero		1
	.zero		1


	//----- nvinfo : EIATTR_EXIT_INSTR_OFFSETS
	.align		4
        /*01e4*/ 	.byte	0x04, 0x1c
        /*01e6*/ 	.short	(.L_21 - .L_20)


	//   ....[0]....
.L_20:
        /*01e8*/ 	.word	0x00009ac0


	//----- nvinfo : EIATTR_CRS_STACK_SIZE
	.align		4
.L_21:
        /*01ec*/ 	.byte	0x04, 0x1e
        /*01ee*/ 	.short	(.L_23 - .L_22)
.L_22:
        /*01f0*/ 	.word	0x00000000


	//----- nvinfo : EIATTR_CBANK_PARAM_SIZE
	.align		4
.L_23:
        /*01f4*/ 	.byte	0x03, 0x19
        /*01f6*/ 	.short	0x0020


	//----- nvinfo : EIATTR_PARAM_CBANK
	.align		4
        /*01f8*/ 	.byte	0x04, 0x0a
        /*01fa*/ 	.short	(.L_25 - .L_24)
	.align		4
.L_24:
        /*01fc*/ 	.word	index@(.nv.constant0._Z16gemv_topk_kernelPK6__halfS1_S1_Pi)
        /*0200*/ 	.short	0x0380
        /*0202*/ 	.short	0x0020


	//----- nvinfo : EIATTR_SW_WAR
	.align		4
.L_25:
        /*0204*/ 	.byte	0x04, 0x36
        /*0206*/ 	.short	(.L_27 - .L_26)
.L_26:
        /*0208*/ 	.word	0x00000008
.L_27:


//--------------------- .nv.callgraph             --------------------------
	.section	.nv.callgraph,"",@"SHT_CUDA_CALLGRAPH"
	.align	4
	.sectionentsize	8
	.align		4
        /*0000*/ 	.word	0x00000000
	.align		4
        /*0004*/ 	.word	0xffffffff
	.align		4
        /*0008*/ 	.word	0x00000000
	.align		4
        /*000c*/ 	.word	0xfffffffe
	.align		4
        /*0010*/ 	.word	0x00000000
	.align		4
        /*0014*/ 	.word	0xfffffffd
	.align		4
        /*0018*/ 	.word	0x00000000
	.align		4
        /*001c*/ 	.word	0xfffffffc


//--------------------- .text._Z16gemv_topk_kernelPK6__halfS1_S1_Pi --------------------------
	.section	.text._Z16gemv_topk_kernelPK6__halfS1_S1_Pi,"ax",@progbits
	.align	128
        .global         _Z16gemv_topk_kernelPK6__halfS1_S1_Pi
        .type           _Z16gemv_topk_kernelPK6__halfS1_S1_Pi,@function
        .size           _Z16gemv_topk_kernelPK6__halfS1_S1_Pi,(.L_x_302 - _Z16gemv_topk_kernelPK6__halfS1_S1_Pi)
        .other          _Z16gemv_topk_kernelPK6__halfS1_S1_Pi,@"STO_CUDA_ENTRY STV_DEFAULT"
_Z16gemv_topk_kernelPK6__halfS1_S1_Pi:
.text._Z16gemv_topk_kernelPK6__halfS1_S1_Pi:
[----:B------:R-:W-:Y:S01]  /*0000*/  LDC R1, c[0x0][0x37c] ;  /* 0x0000df00ff017b82 */ /* 0x000fe20000000800 */
[----:B------:R-:W1:Y:S07]  /*0010*/  S2R R18, SR_TID.X ;  /* 0x0000000000127919 */ /* 0x000e6e0000002100 */
[----:B------:R-:W2:Y:S01]  /*0020*/  LDC.64 R6, c[0x0][0x388] ;  /* 0x0000e200ff067b82 */ /* 0x000ea20000000a00 */
[----:B------:R-:W3:Y:S01]  /*0030*/  LDCU.64 UR4, c[0x0][0x358] ;  /* 0x00006b00ff0477ac */ /* 0x000ee20008000a00 */
[----:B------:R-:W4:Y:S01]  /*0040*/  S2R R2, SR_CTAID.X ;  /* 0x0000000000027919 */ /* 0x000f220000002500 */
[----:B------:R-:W5:Y:S01]  /*0050*/  LDCU.64 UR6, c[0x0][0x390] ;  /* 0x00007200ff0677ac */ /* 0x000f620008000a00 */
[----:B------:R-:W3:Y:S04]  /*0060*/  S2R R8, SR_CgaCtaId ;  /* 0x0000000000087919 */ /* 0x000ee80000008800 */
[----:B------:R-:W5:Y:S01]  /*0070*/  LDC.64 R4, c[0x0][0x390] ;  /* 0x0000e400ff047b82 */ /* 0x000f620000000a00 */
[--C-:B-1----:R-:W-:Y:S01]  /*0080*/  SHF.R.U32.HI R0, RZ, 0x3, R18.reuse ;  /* 0x00000003ff007819 */ /* 0x102fe20000011612 */
[----:B------:R-:W-:Y:S01]  /*0090*/  IMAD.SHL.U32 R16, R18, 0x8, RZ ;  /* 0x0000000812107824 */ /* 0x000fe200078e00ff */
[----:B------:R-:W-:Y:S01]  /*00a0*/  SHF.R.U32.HI R20, RZ, 0x5, R18 ;  /* 0x00000005ff147819 */ /* 0x000fe20000011612 */
[----:B----4-:R-:W-:Y:S01]  /*00b0*/  IMAD.HI.U32 R17, R2, 0x66666667, RZ ;  /* 0x6666666702117827 */ /* 0x010fe200078e00ff */
[----:B------:R-:W-:-:S02]  /*00c0*/  LOP3.LUT R3, R0, 0x2, RZ, 0xc0, !PT ;  /* 0x0000000200037812 */ /* 0x000fc400078ec0ff */
[----:B------:R-:W-:Y:S02]  /*00d0*/  LOP3.LUT R16, R16, 0x78, RZ, 0xc0, !PT ;  /* 0x0000007810107812 */ /* 0x000fe400078ec0ff */
[----:B------:R-:W-:Y:S01]  /*00e0*/  SHF.R.U32.HI R17, RZ, 0x1, R17 ;  /* 0x00000001ff117819 */ /* 0x000fe20000011611 */
[----:B------:R-:W-:Y:S01]  /*00f0*/  IMAD R22, R20, 0x4, R3 ;  /* 0x0000000414167824 */ /* 0x000fe200078e0203 */
[----:B------:R-:W-:-:S03]  /*0100*/  MOV R3, 0x400 ;  /* 0x0000040000037802 */ /* 0x000fc60000000f00 */
[C---:B------:R-:W-:Y:S01]  /*0110*/  IMAD R21, R17.reuse, 0x80, R16 ;  /* 0x0000008011157824 */ /* 0x040fe200078e0210 */
[----:B------:R-:W-:Y:S02]  /*0120*/  SHF.L.U32 R9, R22, 0x7, RZ ;  /* 0x0000000716097819 */ /* 0x000fe400000006ff */
[----:B---3--:R-:W-:Y:S01]  /*0130*/  LEA R3, R8, R3, 0x18 ;  /* 0x0000000308037211 */ /* 0x008fe200078ec0ff */
[----:B------:R-:W-:Y:S01]  /*0140*/  IMAD R0, R17, 0x980, R21 ;  /* 0x0000098011007824 */ /* 0x000fe200078e0215 */
[C---:B------:R-:W-:Y:S01]  /*0150*/  ISETP.GT.U32.AND P2, PT, R22.reuse, 0x3, PT ;  /* 0x000000031600780c */ /* 0x040fe20003f44070 */
[----:B--2---:R-:W-:Y:S01]  /*0160*/  IMAD.WIDE.U32 R6, R21, 0x2, R6 ;  /* 0x0000000215067825 */ /* 0x004fe200078e0006 */
[----:B------:R-:W-:Y:S02]  /*0170*/  ISETP.GT.U32.AND P3, PT, R22, 0x2, PT ;  /* 0x000000021600780c */ /* 0x000fe40003f64070 */
[C---:B------:R-:W-:Y:S01]  /*0180*/  IADD3 R10, P0, PT, R0.reuse, R9, RZ ;  /* 0x00000009000a7210 */ /* 0x040fe20007f1e0ff */
[----:B------:R-:W-:Y:S01]  /*0190*/  IMAD.IADD R15, R0, 0x1, R9 ;  /* 0x00000001000f7824 */ /* 0x000fe200078e0209 */
[----:B------:R-:W-:-:S02]  /*01a0*/  LOP3.LUT R0, R9, R16, RZ, 0xfc, !PT ;  /* 0x0000001009007212 */ /* 0x000fc400078efcff */
[----:B-----5:R-:W-:Y:S01]  /*01b0*/  LEA R12, P1, R10, UR6, 0x1 ;  /* 0x000000060a0c7c11 */ /* 0x020fe2000f8208ff */
[----:B------:R-:W-:Y:S02]  /*01c0*/  IMAD.WIDE.U32 R14, R15, 0x2, R4 ;  /* 0x000000020f0e7825 */ /* 0x000fe400078e0004 */
[----:B------:R-:W2:Y:S01]  /*01d0*/  LDG.E.128.CONSTANT R4, desc[UR4][R6.64] ;  /* 0x0000000406047981 */ /* 0x000ea2000c1e9d00 */
[----:B------:R-:W-:Y:S01]  /*01e0*/  IADD3 R24, P4, PT, R12, 0x1000, RZ ;  /* 0x000010000c187810 */ /* 0x000fe20007f9e0ff */
[----:B------:R-:W-:Y:S01]  /*01f0*/  IMAD.X R11, RZ, RZ, RZ, P0 ;  /* 0x000000ffff0b7224 */ /* 0x000fe200000e06ff */
[----:B------:R-:W-:Y:S01]  /*0200*/  ISETP.GT.U32.AND P0, PT, R22, 0x13, PT ;  /* 0x000000131600780c */ /* 0x000fe20003f04070 */
[----:B------:R-:W-:-:S03]  /*0210*/  IMAD R19, R0, 0x2, R3 ;  /* 0x0000000200137824 */ /* 0x000fc600078e0203 */
[----:B------:R-:W-:Y:S02]  /*0220*/  LEA.HI.X R13, R10, UR7, R11, 0x1, P1 ;  /* 0x000000070a0d7c11 */ /* 0x000fe400088f0c0b */
[----:B------:R-:W-:Y:S02]  /*0230*/  ISETP.GT.U32.AND P1, PT, R22, 0x12, PT ;  /* 0x000000121600780c */ /* 0x000fe40003f24070 */
[----:B------:R-:W-:-:S05]  /*0240*/  IADD3.X R25, PT, PT, RZ, R13, RZ, P4, !PT ;  /* 0x0000000dff197210 */ /* 0x000fca00027fe4ff */
[----:B------:R-:W-:Y:S01]  /*0250*/  @!PT LDS RZ, [RZ] ;  /* 0x00000000fffff984 */ /* 0x000fe20000000800 */
[----:B------:R-:W-:Y:S01]  /*0260*/  @!PT LDS RZ, [RZ] ;  /* 0x00000000fffff984 */ /* 0x000fe20000000800 */
[----:B------:R-:W-:Y:S01]  /*0270*/  @!PT LDS RZ, [RZ] ;  /* 0x00000000fffff984 */ /* 0x000fe20000000800 */
[----:B------:R-:W-:Y:S06]  /*0280*/  LDGSTS.E.BYPASS.128 [R19], desc[UR4][R14.64], !P0 ;  /* 0x000000000e137fae */ /* 0x000fec000c181804 */
[----:B------:R1:W-:Y:S04]  /*0290*/  LDGSTS.E.BYPASS.128 [R19+0x100], desc[UR4][R12.64+0x100], !P1 ;  /* 0x001001000c137fae */ /* 0x0003e8000c981804 */
[----:B------:R-:W0:Y:S04]  /*02a0*/  LDGDEPBAR ;  /* 0x00000000000079af */ /* 0x000e280000000000 */
[----:B------:R-:W-:Y:S04]  /*02b0*/  LDGSTS.E.BYPASS.128 [R19+0x1000], desc[UR4][R24.64], !P2 ;  /* 0x0100000018137fae */ /* 0x000fe8000d181804 */
[----:B------:R3:W-:Y:S04]  /*02c0*/  LDGSTS.E.BYPASS.128 [R19+0x1100], desc[UR4][R24.64+0x100], !P3 ;  /* 0x0110010018137fae */ /* 0x0007e8000d981804 */
[----:B------:R-:W0:Y:S01]  /*02d0*/  LDGDEPBAR ;  /* 0x00000000000079af */ /* 0x000e220000000000 */
[----:B------:R-:W-:-:S04]  /*02e0*/  DEPBAR.LE SB0, 0x1 ;  /* 0x000080400000791a */ /* 0x000fc80000000000 */
[----:B------:R-:W-:Y:S06]  /*02f0*/  BAR.SYNC.DEFER_BLOCKING 0x0 ;  /* 0x0000000000007b1d */ /* 0x000fec0000010000 */
[----:B------:R-:W1:Y:S02]  /*0300*/  LDS.128 R8, [R19] ;  /* 0x0000000013087984 */ /* 0x000e640000000c00 */
[--C-:B-1----:R-:W-:Y:S02]  /*0310*/  HADD2.F32 R13, -RZ, R8.reuse.H0_H0 ;  /* 0x20000008ff0d7230 */ /* 0x102fe40000004100 */
[----:B------:R-:W-:-:S02]  /*0320*/  HADD2.F32 R12, -RZ, R8.H1_H1 ;  /* 0x30000008ff0c7230 */ /* 0x000fc40000004100 */
[----:B------:R-:W-:Y:S02]  /*0330*/  HADD2.F32 R14, -RZ, R9.H0_H0 ;  /* 0x20000009ff0e7230 */ /* 0x000fe40000004100 */
[----:B------:R-:W-:-:S05]  /*0340*/  IMAD R23, R22, 0x4, R3 ;  /* 0x0000000416177824 */ /* 0x000fca00078e0203 */
[----:B------:R-:W-:Y:S01]  /*0350*/  STS [R23+0x4080], R22 ;  /* 0x0040801617007388 */ /* 0x000fe20000000800 */
[--C-:B--2---:R-:W-:Y:S02]  /*0360*/  HADD2.F32 R0, -RZ, R4.reuse.H0_H0 ;  /* 0x20000004ff007230 */ /* 0x104fe40000004100 */
[----:B------:R-:W-:-:S03]  /*0370*/  HADD2.F32 R4, -RZ, R4.H1_H1 ;  /* 0x30000004ff047230 */ /* 0x000fc60000004100 */
[----:B------:R-:W-:Y:S01]  /*0380*/  FFMA R13, R0, R13, RZ ;  /* 0x0000000d000d7223 */ /* 0x000fe200000000ff */
[----:B------:R-:W-:-:S03]  /*0390*/  HADD2.F32 R8, -RZ, R5.H0_H0 ;  /* 0x20000005ff087230 */ /* 0x000fc60000004100 */
[----:B------:R-:W-:Y:S01]  /*03a0*/  FFMA R13, R4, R12, R13 ;  /* 0x0000000c040d7223 */ /* 0x000fe2000000000d */
[----:B------:R-:W-:Y:S02]  /*03b0*/  HADD2.F32 R5, -RZ, R5.H1_H1 ;  /* 0x30000005ff057230 */ /* 0x000fe40000004100 */
[----:B------:R-:W-:Y:S02]  /*03c0*/  HADD2.F32 R12, -RZ, R9.H1_H1 ;  /* 0x30000009ff0c7230 */ /* 0x000fe40000004100 */
[----:B------:R-:W-:Y:S01]  /*03d0*/  FFMA R14, R8, R14, R13 ;  /* 0x0000000e080e7223 */ /* 0x000fe2000000000d */
[----:B------:R-:W-:Y:S02]  /*03e0*/  HADD2.F32 R9, -RZ, R6.H0_H0 ;  /* 0x20000006ff097230 */ /* 0x000fe40000004100 */
[----:B------:R-:W-:Y:S02]  /*03f0*/  HADD2.F32 R13, -RZ, R10.H0_H0 ;  /* 0x2000000aff0d7230 */ /* 0x000fe40000004100 */
[----:B------:R-:W-:Y:S01]  /*0400*/  FFMA R12, R5, R12, R14 ;  /* 0x0000000c050c7223 */ /* 0x000fe2000000000e */
[----:B------:R-:W-:-:S02]  /*0410*/  HADD2.F32 R6, -RZ, R6.H1_H1 ;  /* 0x30000006ff067230 */ /* 0x000fc40000004100 */
[----:B------:R-:W-:Y:S02]  /*0420*/  HADD2.F32 R14, -RZ, R10.H1_H1 ;  /* 0x3000000aff0e7230 */ /* 0x000fe40000004100 */
[----:B------:R-:W-:Y:S01]  /*0430*/  FFMA R13, R9, R13, R12 ;  /* 0x0000000d090d7223 */ /* 0x000fe2000000000c */
[----:B------:R-:W-:Y:S02]  /*0440*/  HADD2.F32 R10, -RZ, R7.H0_H0 ;  /* 0x20000007ff0a7230 */ /* 0x000fe40000004100 */
[----:B------:R-:W-:Y:S02]  /*0450*/  HADD2.F32 R12, -RZ, R11.H0_H0 ;  /* 0x2000000bff0c7230 */ /* 0x000fe40000004100 */
[----:B------:R-:W-:Y:S01]  /*0460*/  FFMA R13, R6, R14, R13 ;  /* 0x0000000e060d7223 */ /* 0x000fe2000000000d */
[----:B------:R-:W-:Y:S02]  /*0470*/  HADD2.F32 R7, -RZ, R7.H1_H1 ;  /* 0x30000007ff077230 */ /* 0x000fe40000004100 */
[----:B------:R-:W-:-:S02]  /*0480*/  HADD2.F32 R11, -RZ, R11.H1_H1 ;  /* 0x3000000bff0b7230 */ /* 0x000fc40000004100 */
[----:B------:R-:W-:-:S04]  /*0490*/  FFMA R12, R10, R12, R13 ;  /* 0x0000000c0a0c7223 */ /* 0x000fc8000000000d */
[----:B------:R-:W-:-:S05]  /*04a0*/  FFMA R11, R7, R11, R12 ;  /* 0x0000000b070b7223 */ /* 0x000fca000000000c */
[----:B------:R-:W3:Y:S02]  /*04b0*/  SHFL.BFLY PT, R12, R11, 0x8, 0x1f ;  /* 0x0d001f000b0c7f89 */ /* 0x000ee400000e0000 */
[----:B---3--:R-:W-:-:S05]  /*04c0*/  FADD R24, R11, R12 ;  /* 0x0000000c0b187221 */ /* 0x008fca0000000000 */
[----:B------:R-:W1:Y:S02]  /*04d0*/  SHFL.BFLY PT, R13, R24, 0x4, 0x1f ;  /* 0x0c801f00180d7f89 */ /* 0x000e6400000e0000 */
[----:B-1----:R-:W-:-:S05]  /*04e0*/  FADD R25, R24, R13 ;  /* 0x0000000d18197221 */ /* 0x002fca0000000000 */
[----:B------:R-:W1:Y:S02]  /*04f0*/  SHFL.BFLY PT, R12, R25, 0x2, 0x1f ;  /* 0x0c401f00190c7f89 */ /* 0x000e6400000e0000 */
[----:B-1----:R-:W-:-:S05]  /*0500*/  FADD R26, R25, R12 ;  /* 0x0000000c191a7221 */ /* 0x002fca0000000000 */
[----:B------:R-:W1:Y:S02]  /*0510*/  SHFL.BFLY PT, R13, R26, 0x1, 0x1f ;  /* 0x0c201f001a0d7f89 */ /* 0x000e6400000e0000 */
[----:B-1----:R-:W-:-:S05]  /*0520*/  FADD R28, R26, R13 ;  /* 0x0000000d1a1c7221 */ /* 0x002fca0000000000 */
[----:B------:R-:W-:Y:S04]  /*0530*/  STS [R23+0x4000], R28 ;  /* 0x0040001c17007388 */ /* 0x000fe80000000800 */
[----:B------:R-:W1:Y:S02]  /*0540*/  LDS.128 R12, [R19+0x100] ;  /* 0x00010000130c7984 */ /* 0x000e640000000c00 */
[--C-:B-1----:R-:W-:Y:S02]  /*0550*/  HADD2.F32 R11, -RZ, R12.reuse.H0_H0 ;  /* 0x2000000cff0b7230 */ /* 0x102fe40000004100 */
[----:B------:R-:W-:-:S03]  /*0560*/  HADD2.F32 R12, -RZ, R12.H1_H1 ;  /* 0x3000000cff0c7230 */ /* 0x000fc60000004100 */
[----:B------:R-:W-:Y:S01]  /*0570*/  FFMA R11, R0, R11, RZ ;  /* 0x0000000b000b7223 */ /* 0x000fe200000000ff */
[----:B------:R-:W-:-:S03]  /*0580*/  HADD2.F32 R24, -RZ, R13.H0_H0 ;  /* 0x2000000dff187230 */ /* 0x000fc60000004100 */
[----:B------:R-:W-:Y:S01]  /*0590*/  FFMA R11, R4, R12, R11 ;  /* 0x0000000c040b7223 */ /* 0x000fe2000000000b */
[----:B------:R-:W-:-:S03]  /*05a0*/  HADD2.F32 R13, -RZ, R13.H1_H1 ;  /* 0x3000000dff0d7230 */ /* 0x000fc60000004100 */
[----:B------:R-:W-:Y:S01]  /*05b0*/  FFMA R24, R8, R24, R11 ;  /* 0x0000001808187223 */ /* 0x000fe2000000000b */
[----:B------:R-:W-:-:S03]  /*05c0*/  HADD2.F32 R11, -RZ, R14.H0_H0 ;  /* 0x2000000eff0b7230 */ /* 0x000fc60000004100 */
[----:B------:R-:W-:Y:S01]  /*05d0*/  FFMA R24, R5, R13, R24 ;  /* 0x0000000d05187223 */ /* 0x000fe20000000018 */
[----:B------:R-:W-:-:S03]  /*05e0*/  HADD2.F32 R14, -RZ, R14.H1_H1 ;  /* 0x3000000eff0e7230 */ /* 0x000fc60000004100 */
[----:B------:R-:W-:Y:S01]  /*05f0*/  FFMA R11, R9, R11, R24 ;  /* 0x0000000b090b7223 */ /* 0x000fe20000000018 */
[----:B------:R-:W-:-:S03]  /*0600*/  HADD2.F32 R12, -RZ, R15.H0_H0 ;  /* 0x2000000fff0c7230 */ /* 0x000fc60000004100 */
[----:B------:R-:W-:Y:S01]  /*0610*/  FFMA R11, R6, R14, R11 ;  /* 0x0000000e060b7223 */ /* 0x000fe2000000000b */
[----:B------:R-:W-:-:S03]  /*0620*/  HADD2.F32 R15, -RZ, R15.H1_H1 ;  /* 0x3000000fff0f7230 */ /* 0x000fc60000004100 */
[----:B------:R-:W-:-:S04]  /*0630*/  FFMA R12, R10, R12, R11 ;  /* 0x0000000c0a0c7223 */ /* 0x000fc8000000000b */
[----:B------:R-:W-:-:S05]  /*0640*/  FFMA R12, R7, R15, R12 ;  /* 0x0000000f070c7223 */ /* 0x000fca000000000c */
[----:B------:R-:W1:Y:S02]  /*0650*/  SHFL.BFLY PT, R11, R12, 0x8, 0x1f ;  /* 0x0d001f000c0b7f89 */ /* 0x000e6400000e0000 */
[----:B-1----:R-:W-:-:S05]  /*0660*/  FADD R13, R12, R11 ;  /* 0x0000000b0c0d7221 */ /* 0x002fca0000000000 */
[----:B------:R-:W1:Y:S02]  /*0670*/  SHFL.BFLY PT, R14, R13, 0x4, 0x1f ;  /* 0x0c801f000d0e7f89 */ /* 0x000e6400000e0000 */
[----:B-1----:R-:W-:-:S05]  /*0680*/  FADD R24, R13, R14 ;  /* 0x0000000e0d187221 */ /* 0x002fca0000000000 */
[----:B------:R-:W1:Y:S02]  /*0690*/  SHFL.BFLY PT, R11, R24, 0x2, 0x1f ;  /* 0x0c401f00180b7f89 */ /* 0x000e6400000e0000 */
[----:B-1----:R-:W-:-:S05]  /*06a0*/  FADD R25, R24, R11 ;  /* 0x0000000b18197221 */ /* 0x002fca0000000000 */
[----:B------:R-:W1:Y:S01]  /*06b0*/  SHFL.BFLY PT, R14, R25, 0x1, 0x1f ;  /* 0x0c201f00190e7f89 */ /* 0x000e6200000e0000 */
[----:B------:R-:W-:-:S05]  /*06c0*/  VIADD R11, R22, 0x1 ;  /* 0x00000001160b7836 */ /* 0x000fca0000000000 */
[----:B------:R-:W-:Y:S01]  /*06d0*/  STS [R23+0x4084], R11 ;  /* 0x0040840b17007388 */ /* 0x000fe20000000800 */
[----:B-1----:R-:W-:-:S05]  /*06e0*/  FADD R26, R25, R14 ;  /* 0x0000000e191a7221 */ /* 0x002fca0000000000 */
[----:B------:R-:W-:Y:S01]  /*06f0*/  STS [R23+0x4004], R26 ;  /* 0x0040041a17007388 */ /* 0x000fe20000000800 */
[----:B------:R-:W-:-:S04]  /*0700*/  DEPBAR.LE SB0, 0x0 ;  /* 0x000080000000791a */ /* 0x000fc80000000000 */
[----:B------:R-:W-:Y:S06]  /*0710*/  BAR.SYNC.DEFER_BLOCKING 0x0 ;  /* 0x0000000000007b1d */ /* 0x000fec0000010000 */
[----:B------:R-:W1:Y:S02]  /*0720*/  LDS.128 R12, [R19+0x1000] ;  /* 0x00100000130c7984 */ /* 0x000e640000000c00 */
[--C-:B-1----:R-:W-:Y:S02]  /*0730*/  HADD2.F32 R27, -RZ, R12.reuse.H0_H0 ;  /* 0x2000000cff1b7230 */ /* 0x102fe40000004100 */
[----:B------:R-:W-:-:S03]  /*0740*/  HADD2.F32 R12, -RZ, R12.H1_H1 ;  /* 0x3000000cff0c7230 */ /* 0x000fc60000004100 */
[----:B------:R-:W-:-:S04]  /*0750*/  FFMA R27, R0, R27, RZ ;  /* 0x0000001b001b7223 */ /* 0x000fc800000000ff */
[----:B------:R-:W-:Y:S01]  /*0760*/  FFMA R27, R4, R12, R27 ;  /* 0x0000000c041b7223 */ /* 0x000fe2000000001b */
[--C-:B------:R-:W-:Y:S02]  /*0770*/  HADD2.F32 R12, -RZ, R13.reuse.H0_H0 ;  /* 0x2000000dff0c7230 */ /* 0x100fe40000004100 */
        /* <DEDUP_REMOVED lines=21> */
[----:B------:R-:W-:Y:S04]  /*08d0*/  STS [R23+0x4040], R28 ;  /* 0x0040401c17007388 */ /* 0x000fe80000000800 */
        /* <DEDUP_REMOVED lines=24> */
[----:B------:R-:W-:Y:S02]  /*0a60*/  IADD3 R14, PT, PT, R22, 0x11, RZ ;  /* 0x00000011160e7810 */ /* 0x000fe40007ffe0ff */
[----:B------:R-:W-:-:S03]  /*0a70*/  IADD3 R13, PT, PT, R18, -0x14, RZ ;  /* 0xffffffec120d7810 */ /* 0x000fc60007ffe0ff */
[----:B------:R2:W-:Y:S01]  /*0a80*/  STS [R23+0x40c4], R14 ;  /* 0x0040c40e17007388 */ /* 0x0005e20000000800 */
[----:B------:R-:W-:Y:S02]  /*0a90*/  ISETP.GT.U32.AND P0, PT, R13, 0xb, PT ;  /* 0x0000000b0d00780c */ /* 0x000fe40003f04070 */
[----:B------:R-:W-:Y:S01]  /*0aa0*/  SHF.R.U32.HI R12, RZ, 0x2, R18 ;  /* 0x00000002ff0c7819 */ /* 0x000fe20000011612 */
[----:B-1----:R-:W-:-:S05]  /*0ab0*/  FADD R26, R25, R26 ;  /* 0x0000001a191a7221 */ /* 0x002fca0000000000 */
[----:B------:R2:W-:Y:S01]  /*0ac0*/  STS [R23+0x4044], R26 ;  /* 0x0040441a17007388 */ /* 0x0005e20000000800 */
[----:B------:R-:W-:Y:S01]  /*0ad0*/  LOP3.LUT R13, R12, 0x4, RZ, 0xc0, !PT ;  /* 0x000000040c0d7812 */ /* 0x000fe200078ec0ff */
[----:B------:R-:W-:Y:S01]  /*0ae0*/  VIADD R15, R3, 0x4000 ;  /* 0x00004000030f7836 */ /* 0x000fe20000000000 */
[----:B------:R-:W-:Y:S01]  /*0af0*/  BAR.SYNC.DEFER_BLOCKING 0x0 ;  /* 0x0000000000007b1d */ /* 0x000fe20000010000 */
[----:B------:R-:W-:Y:S02]  /*0b00*/  ISETP.GT.U32.AND P1, PT, R18, 0x1f, PT ;  /* 0x0000001f1200780c */ /* 0x000fe40003f24070 */
[----:B------:R-:W-:Y:S02]  /*0b10*/  IMAD R20, R20, 0x8, R13 ;  /* 0x0000000814147824 */ /* 0x000fe400078e020d */
[----:B------:R-:W-:Y:S02]  /*0b20*/  IMAD R12, R18, 0x4, R15 ;  /* 0x00000004120c7824 */ /* 0x000fe400078e020f */
[----:B------:R-:W-:-:S02]  /*0b30*/  @!P0 IMAD.MOV.U32 R13, RZ, RZ, -0x800000 ;  /* 0xff800000ff0d8424 */ /* 0x000fc400078e00ff */
[----:B------:R-:W-:Y:S01]  /*0b40*/  @!P0 IMAD.MOV.U32 R15, RZ, RZ, -0x1 ;  /* 0xffffffffff0f8424 */ /* 0x000fe200078e00ff */
[----:B------:R-:W-:Y:S02]  /*0b50*/  BSSY.RECONVERGENT B0, `(.L_x_0) ;  /* 0x0000013000007945 */ /* 0x000fe40003800200 */
[----:B------:R2:W-:Y:S04]  /*0b60*/  @!P0 STS [R12], R13 ;  /* 0x0000000d0c008388 */ /* 0x0005e80000000800 */
[----:B------:R2:W-:Y:S01]  /*0b70*/  @!P0 STS [R12+0x80], R15 ;  /* 0x0000800f0c008388 */ /* 0x0005e20000000800 */
[----:B------:R-:W-:Y:S06]  /*0b80*/  BAR.SYNC.DEFER_BLOCKING 0x0 ;  /* 0x0000000000007b1d */ /* 0x000fec0000010000 */
[----:B------:R-:W-:Y:S05]  /*0b90*/  @P1 BRA `(.L_x_1) ;  /* 0x0000000000381947 */ /* 0x000fea0003800000 */
[----:B--2---:R-:W-:-:S04]  /*0ba0*/  LOP3.LUT R13, R18, 0x1, RZ, 0x3c, !PT ;  /* 0x00000001120d7812 */ /* 0x004fc800078e3cff */
[----:B------:R-:W-:-:S13]  /*0bb0*/  ISETP.GT.U32.AND P0, PT, R13, R18, PT ;  /* 0x000000120d00720c */ /* 0x000fda0003f04070 */
[----:B------:R-:W-:Y:S05]  /*0bc0*/  @!P0 BRA `(.L_x_1) ;  /* 0x00000000002c8947 */ /* 0x000fea0003800000 */
[----:B------:R-:W-:Y:S01]  /*0bd0*/  IMAD R23, R13, 0x4, R3 ;  /* 0x000000040d177824 */ /* 0x000fe200078e0203 */
[----:B------:R-:W-:Y:S01]  /*0be0*/  LOP3.LUT P0, RZ, R18, 0x2, RZ, 0xc0, !PT ;  /* 0x0000000212ff7812 */ /* 0x000fe2000780c0ff */
[----:B------:R-:W-:Y:S04]  /*0bf0*/  LDS R13, [R12] ;  /* 0x000000000c0d7984 */ /* 0x000fe80000000800 */
[----:B------:R-:W1:Y:S02]  /*0c00*/  LDS R24, [R23+0x4000] ;  /* 0x0040000017187984 */ /* 0x000e640000000800 */
[----:B-1----:R-:W-:-:S13]  /*0c10*/  FSETP.GT.XOR P0, PT, R13, R24, !P0 ;  /* 0x000000180d00720b */ /* 0x002fda0004704800 */
[----:B------:R-:W-:Y:S04]  /*0c20*/  @P0 STS [R12], R24 ;  /* 0x000000180c000388 */ /* 0x000fe80000000800 */
[----:B------:R-:W-:Y:S04]  /*0c30*/  @P0 STS [R23+0x4000], R13 ;  /* 0x0040000d17000388 */ /* 0x000fe80000000800 */
[----:B------:R-:W1:Y:S04]  /*0c40*/  @P0 LDS R15, [R23+0x4080] ;  /* 0x00408000170f0984 */ /* 0x000e680000000800 */
[----:B------:R-:W2:Y:S04]  /*0c50*/  @P0 LDS R14, [R12+0x80] ;  /* 0x000080000c0e0984 */ /* 0x000ea80000000800 */
[----:B-1----:R1:W-:Y:S04]  /*0c60*/  @P0 STS [R12+0x80], R15 ;  /* 0x0000800f0c000388 */ /* 0x0023e80000000800 */
[----:B--2---:R1:W-:Y:S02]  /*0c70*/  @P0 STS [R23+0x4080], R14 ;  /* 0x0040800e17000388 */ /* 0x0043e40000000800 */
.L_x_1:
[----:B------:R-:W-:Y:S05]  /*0c80*/  BSYNC.RECONVERGENT B0 ;  /* 0x0000000000007941 */ /* 0x000fea0003800200 */
.L_x_0:
[----:B------:R-:W-:Y:S01]  /*0c90*/  BAR.SYNC.DEFER_BLOCKING 0x0 ;  /* 0x0000000000007b1d */ /* 0x000fe20000010000 */
[----:B------:R-:W-:-:S05]  /*0ca0*/  LOP3.LUT R25, R18, 0x4, RZ, 0xc0, !PT ;  /* 0x0000000412197812 */ /* 0x000fca00078ec0ff */
[----:B------:R-:W-:Y:S04]  /*0cb0*/  BSSY.RECONVERGENT B0, `(.L_x_2) ;  /* 0x0000010000007945 */ /* 0x000fe80003800200 */
[----:B------:R-:W-:Y:S05]  /*0cc0*/  @P1 BRA `(.L_x_3) ;  /* 0x0000000000381947 */ /* 0x000fea0003800000 */
[----:B--2---:R-:W-:-:S04]  /*0cd0*/  LOP3.LUT R13, R18, 0x2, RZ, 0x3c, !PT ;  /* 0x00000002120d7812 */ /* 0x004fc800078e3cff */
[----:B------:R-:W-:-:S13]  /*0ce0*/  ISETP.GT.U32.AND P0, PT, R13, R18, PT ;  /* 0x000000120d00720c */ /* 0x000fda0003f04070 */
[----:B------:R-:W-:Y:S05]  /*0cf0*/  @!P0 BRA `(.L_x_3) ;  /* 0x00000000002c8947 */ /* 0x000fea0003800000 */
[----:B-1----:R-:W-:Y:S02]  /*0d00*/  LEA R23, R13, R3, 0x2 ;  /* 0x000000030d177211 */ /* 0x002fe400078e10ff */
[----:B------:R-:W-:Y:S04]  /*0d10*/  LDS R13, [R12] ;  /* 0x000000000c0d7984 */ /* 0x000fe80000000800 */
[----:B------:R-:W1:Y:S02]  /*0d20*/  LDS R24, [R23+0x4000] ;  /* 0x0040000017187984 */ /* 0x000e640000000800 */
[----:B-1----:R-:W-:-:S04]  /*0d30*/  FSETP.GT.AND P0, PT, R13, R24, PT ;  /* 0x000000180d00720b */ /* 0x002fc80003f04000 */
[----:B------:R-:W-:-:S13]  /*0d40*/  ISETP.EQ.XOR P0, PT, R25, RZ, P0 ;  /* 0x000000ff1900720c */ /* 0x000fda0000702a70 */
[----:B------:R-:W-:Y:S04]  /*0d50*/  @P0 STS [R12], R24 ;  /* 0x000000180c000388 */ /* 0x000fe80000000800 */
[----:B------:R-:W-:Y:S04]  /*0d60*/  @P0 STS [R23+0x4000], R13 ;  /* 0x0040000d17000388 */ /* 0x000fe80000000800 */
[----:B------:R-:W1:Y:S04]  /*0d70*/  @P0 LDS R15, [R23+0x4080] ;  /* 0x00408000170f0984 */ /* 0x000e680000000800 */
[----:B------:R-:W2:Y:S04]  /*0d80*/  @P0 LDS R14, [R12+0x80] ;  /* 0x000080000c0e0984 */ /* 0x000ea80000000800 */
[----:B-1----:R3:W-:Y:S04]  /*0d90*/  @P0 STS [R12+0x80], R15 ;  /* 0x0000800f0c000388 */ /* 0x0027e80000000800 */
[----:B--2---:R3:W-:Y:S02]  /*0da0*/  @P0 STS [R23+0x4080], R14 ;  /* 0x0040800e17000388 */ /* 0x0047e40000000800 */
.L_x_3:
[----:B------:R-:W-:Y:S05]  /*0db0*/  BSYNC.RECONVERGENT B0 ;  /* 0x0000000000007941 */ /* 0x000fea0003800200 */
.L_x_2:
[----:B------:R-:W-:Y:S06]  /*0dc0*/  BAR.SYNC.DEFER_BLOCKING 0x0 ;  /* 0x0000000000007b1d */ /* 0x000fec0000010000 */
[----:B------:R-:W-:Y:S04]  /*0dd0*/  BSSY.RECONVERGENT B0, `(.L_x_4) ;  /* 0x0000010000007945 */ /* 0x000fe80003800200 */
[----:B------:R-:W-:Y:S05]  /*0de0*/  @P1 BRA `(.L_x_5) ;  /* 0x0000000000381947 */ /* 0x000fea0003800000 */
[----:B-123--:R-:W-:-:S04]  /*0df0*/  LOP3.LUT R23, R18, 0x1, RZ, 0x3c, !PT ;  /* 0x0000000112177812 */ /* 0x00efc800078e3cff */
[----:B------:R-:W-:-:S13]  /*0e00*/  ISETP.GT.U32.AND P0, PT, R23, R18, PT ;  /* 0x000000121700720c */ /* 0x000fda0003f04070 */
[----:B------:R-:W-:Y:S05]  /*0e10*/  @!P0 BRA `(.L_x_5) ;  /* 0x00000000002c8947 */ /* 0x000fea0003800000 */
[----:B------:R-:W-:Y:S01]  /*0e20*/  IMAD R23, R23, 0x4, R3 ;  /* 0x0000000417177824 */ /* 0x000fe200078e0203 */
        /* <DEDUP_REMOVED lines=10> */
.L_x_5:
[----:B------:R-:W-:Y:S05]  /*0ed0*/  BSYNC.RECONVERGENT B0 ;  /* 0x0000000000007941 */ /* 0x000fea0003800200 */
.L_x_4:
[----:B------:R-:W-:Y:S01]  /*0ee0*/  BAR.SYNC.DEFER_BLOCKING 0x0 ;  /* 0x0000000000007b1d */ /* 0x000fe20000010000 */
[----:B------:R-:W-:-:S05]  /*0ef0*/  LOP3.LUT R24, R18, 0x8, RZ, 0xc0, !PT ;  /* 0x0000000812187812 */ /* 0x000fca00078ec0ff */
[----:B------:R-:W-:Y:S04]  /*0f00*/  BSSY.RECONVERGENT B0, `(.L_x_6) ;  /* 0x0000010000007945 */ /* 0x000fe80003800200 */
[----:B------:R-:W-:Y:S05]  /*0f10*/  @P1 BRA `(.L_x_7) ;  /* 0x0000000000381947 */ /* 0x000fea0003800000 */
[----:B--2---:R-:W-:-:S04]  /*0f20*/  LOP3.LUT R13, R18, 0x4, RZ, 0x3c, !PT ;  /* 0x00000004120d7812 */ /* 0x004fc800078e3cff */
[----:B------:R-:W-:-:S13]  /*0f30*/  ISETP.GT.U32.AND P0, PT, R13, R18, PT ;  /* 0x000000120d00720c */ /* 0x000fda0003f04070 */
[----:B------:R-:W-:Y:S05]  /*0f40*/  @!P0 BRA `(.L_x_7) ;  /* 0x00000000002c8947 */ /* 0x000fea0003800000 */
[----:B-1-34-:R-:W-:Y:S02]  /*0f50*/  IMAD R23, R13, 0x4, R3 ;  /* 0x000000040d177824 */ /* 0x01afe400078e0203 */
        /* <DEDUP_REMOVED lines=10> */
.L_x_7:
[----:B------:R-:W-:Y:S05]  /*1000*/  BSYNC.RECONVERGENT B0 ;  /* 0x0000000000007941 */ /* 0x000fea0003800200 */
.L_x_6:
[----:B------:R-:W-:Y:S06]  /*1010*/  BAR.SYNC.DEFER_BLOCKING 0x0 ;  /* 0x0000000000007b1d */ /* 0x000fec0000010000 */
[----:B------:R-:W-:Y:S04]  /*1020*/  BSSY.RECONVERGENT B0, `(.L_x_8) ;  /* 0x0000010000007945 */ /* 0x000fe80003800200 */
[----:B------:R-:W-:Y:S05]  /*1030*/  @P1 BRA `(.L_x_9) ;  /* 0x0000000000381947 */ /* 0x000fea0003800000 */
[----:B-1234-:R-:W-:-:S04]  /*1040*/  LOP3.LUT R23, R18, 0x2, RZ, 0x3c, !PT ;  /* 0x0000000212177812 */ /* 0x01efc800078e3cff */
        /* <DEDUP_REMOVED lines=13> */
.L_x_9:
[----:B------:R-:W-:Y:S05]  /*1120*/  BSYNC.RECONVERGENT B0 ;  /* 0x0000000000007941 */ /* 0x000fea0003800200 */
.L_x_8:
[----:B------:R-:W-:Y:S06]  /*1130*/  BAR.SYNC.DEFER_BLOCKING 0x0 ;  /* 0x0000000000007b1d */ /* 0x000fec0000010000 */
[----:B------:R-:W-:Y:S04]  /*1140*/  BSSY.RECONVERGENT B0, `(.L_x_10) ;  /* 0x0000010000007945 */ /* 0x000fe80003800200 */
[----:B------:R-:W-:Y:S05]  /*1150*/  @P1 BRA `(.L_x_11) ;  /* 0x0000000000381947 */ /* 0x000fea0003800000 */
[----:B-1234-:R-:W-:-:S04]  /*1160*/  LOP3.LUT R23, R18, 0x1, RZ, 0x3c, !PT ;  /* 0x0000000112177812 */ /* 0x01efc800078e3cff */
[----:B------:R-:W-:-:S13]  /*1170*/  ISETP.GT.U32.AND P0, PT, R23, R18, PT ;  /* 0x000000121700720c */ /* 0x000fda0003f04070 */
[----:B------:R-:W-:Y:S05]  /*1180*/  @!P0 BRA `(.L_x_11) ;  /* 0x00000000002c8947 */ /* 0x000fea0003800000 */
[----:B------:R-:W-:Y:S01]  /*1190*/  LEA R23, R23, R3, 0x2 ;  /* 0x0000000317177211 */ /* 0x000fe200078e10ff */
        /* <DEDUP_REMOVED lines=10> */
.L_x_11:
[----:B------:R-:W-:Y:S05]  /*1240*/  BSYNC.RECONVERGENT B0 ;  /* 0x0000000000007941 */ /* 0x000fea0003800200 */
.L_x_10:
[----:B------:R-:W-:Y:S01]  /*1250*/  BAR.SYNC.DEFER_BLOCKING 0x0 ;  /* 0x0000000000007b1d */ /* 0x000fe20000010000 */
[----:B-1234-:R-:W-:Y:S01]  /*1260*/  LOP3.LUT R23, R18, 0x10, RZ, 0xc0, !PT ;  /* 0x0000001012177812 */ /* 0x01efe200078ec0ff */
[----:B------:R-:W-:-:S04]  /*1270*/  IMAD R14, R17, -0x5, R2 ;  /* 0xfffffffb110e7824 */ /* 0x000fc800078e0202 */
[----:B------:R-:W-:Y:S04]  /*1280*/  BSSY.RECONVERGENT B0, `(.L_x_12) ;  /* 0x0000010000007945 */ /* 0x000fe80003800200 */
[----:B------:R-:W-:Y:S05]  /*1290*/  @P1 BRA `(.L_x_13) ;  /* 0x0000000000381947 */ /* 0x000fea0003800000 */
[----:B------:R-:W-:-:S04]  /*12a0*/  LOP3.LUT R13, R18, 0x8, RZ, 0x3c, !PT ;  /* 0x00000008120d7812 */ /* 0x000fc800078e3cff */
[----:B------:R-:W-:-:S13]  /*12b0*/  ISETP.GT.U32.AND P0, PT, R13, R18, PT ;  /* 0x000000120d00720c */ /* 0x000fda0003f04070 */
[----:B------:R-:W-:Y:S05]  /*12c0*/  @!P0 BRA `(.L_x_13) ;  /* 0x00000000002c8947 */ /* 0x000fea0003800000 */
[----:B------:R-:W-:Y:S02]  /*12d0*/  IMAD R24, R13, 0x4, R3 ;  /* 0x000000040d187824 */ /* 0x000fe400078e0203 */
        /* <DEDUP_REMOVED lines=10> */
.L_x_13:
[----:B------:R-:W-:Y:S05]  /*1380*/  BSYNC.RECONVERGENT B0 ;  /* 0x0000000000007941 */ /* 0x000fea0003800200 */
.L_x_12:
[----:B------:R-:W-:Y:S06]  /*1390*/  BAR.SYNC.DEFER_BLOCKING 0x0 ;  /* 0x0000000000007b1d */ /* 0x000fec0000010000 */
[----:B------:R-:W-:Y:S04]  /*13a0*/  BSSY.RECONVERGENT B0, `(.L_x_14) ;  /* 0x0000010000007945 */ /* 0x000fe80003800200 */
[----:B------:R-:W-:Y:S05]  /*13b0*/  @P1 BRA `(.L_x_15) ;  /* 0x0000000000381947 */ /* 0x000fea0003800000 */
[----:B-1----:R-:W-:-:S04]  /*13c0*/  LOP3.LUT R24, R18, 0x4, RZ, 0x3c, !PT ;  /* 0x0000000412187812 */ /* 0x002fc800078e3cff */
        /* <DEDUP_REMOVED lines=13> */
.L_x_15:
[----:B------:R-:W-:Y:S05]  /*14a0*/  BSYNC.RECONVERGENT B0 ;  /* 0x0000000000007941 */ /* 0x000fea0003800200 */
.L_x_14:
[----:B------:R-:W-:Y:S06]  /*14b0*/  BAR.SYNC.DEFER_BLOCKING 0x0 ;  /* 0x0000000000007b1d */ /* 0x000fec0000010000 */
[----:B------:R-:W-:Y:S04]  /*14c0*/  BSSY.RECONVERGENT B0, `(.L_x_16) ;  /* 0x0000010000007945 */ /* 0x000fe80003800200 */
[----:B------:R-:W-:Y:S05]  /*14d0*/  @P1 BRA `(.L_x_17) ;  /* 0x0000000000381947 */ /* 0x000fea0003800000 */
[----:B-1-3--:R-:W-:-:S04]  /*14e0*/  LOP3.LUT R24, R18, 0x2, RZ, 0x3c, !PT ;  /* 0x0000000212187812 */ /* 0x00afc800078e3cff */
        /* <DEDUP_REMOVED lines=13> */
.L_x_17:
[----:B------:R-:W-:Y:S05]  /*15c0*/  BSYNC.RECONVERGENT B0 ;  /* 0x0000000000007941 */ /* 0x000fea0003800200 */
.L_x_16:
[----:B------:R-:W-:Y:S06]  /*15d0*/  BAR.SYNC.DEFER_BLOCKING 0x0 ;  /* 0x0000000000007b1d */ /* 0x000fec0000010000 */
[----:B------:R-:W-:Y:S04]  /*15e0*/  BSSY.RECONVERGENT B0, `(.L_x_18) ;  /* 0x0000010000007945 */ /* 0x000fe80003800200 */
[----:B------:R-:W-:Y:S05]  /*15f0*/  @P1 BRA `(.L_x_19) ;  /* 0x0000000000381947 */ /* 0x000fea0003800000 */
[----:B-1-34-:R-:W-:-:S04]  /*1600*/  LOP3.LUT R24, R18, 0x1, RZ, 0x3c, !PT ;  /* 0x0000000112187812 */ /* 0x01afc800078e3cff */
        /* <DEDUP_REMOVED lines=13> */
.L_x_19:
[----:B------:R-:W-:Y:S05]  /*16e0*/  BSYNC.RECONVERGENT B0 ;  /* 0x0000000000007941 */ /* 0x000fea0003800200 */
.L_x_18:
[----:B------:R-:W-:Y:S01]  /*16f0*/  BAR.SYNC.DEFER_BLOCKING 0x0 ;  /* 0x0000000000007b1d */ /* 0x000fe20000010000 */
[----:B------:R-:W-:Y:S01]  /*1700*/  LOP3.LUT R23, R18, 0x20, RZ, 0xc0, !PT ;  /* 0x0000002012177812 */ /* 0x000fe200078ec0ff */
[----:B-1-34-:R-:W-:-:S04]  /*1710*/  IMAD R17, R14, 0x4, R3 ;  /* 0x000000040e117824 */ /* 0x01afc800078e0203 */
        /* <DEDUP_REMOVED lines=16> */
.L_x_21:
[----:B------:R-:W-:Y:S05]  /*1820*/  BSYNC.RECONVERGENT B0 ;  /* 0x0000000000007941 */ /* 0x000fea0003800200 */
.L_x_20:
        /* <DEDUP_REMOVED lines=17> */
.L_x_23:
[----:B------:R-:W-:Y:S05]  /*1940*/  BSYNC.RECONVERGENT B0 ;  /* 0x0000000000007941 */ /* 0x000fea0003800200 */
.L_x_22:
[----:B------:R-:W-:Y:S06]  /*1950*/  BAR.SYNC.DEFER_BLOCKING 0x0 ;  /* 0x0000000000007b1d */ /* 0x000fec0000010000 */
[----:B------:R-:W-:Y:S04]  /*1960*/  BSSY.RECONVERGENT B0, `(.L_x_24) ;  /* 0x0000010000007945 */ /* 0x000fe80003800200 */
[----:B------:R-:W-:Y:S05]  /*1970*/  @P1 BRA `(.L_x_25) ;  /* 0x0000000000381947 */ /* 0x000fea0003800000 */
[----:B-1-3--:R-:W-:-:S04]  /*1980*/  LOP3.LUT R24, R18, 0x4, RZ, 0x3c, !PT ;  /* 0x0000000412187812 */ /* 0x00afc800078e3cff */
        /* <DEDUP_REMOVED lines=13> */
.L_x_25:
[----:B------:R-:W-:Y:S05]  /*1a60*/  BSYNC.RECONVERGENT B0 ;  /* 0x0000000000007941 */ /* 0x000fea0003800200 */
.L_x_24:
[----:B------:R-:W-:Y:S06]  /*1a70*/  BAR.SYNC.DEFER_BLOCKING 0x0 ;  /* 0x0000000000007b1d */ /* 0x000fec0000010000 */
[----:B------:R-:W-:Y:S04]  /*1a80*/  BSSY.RECONVERGENT B0, `(.L_x_26) ;  /* 0x0000010000007945 */ /* 0x000fe80003800200 */
[----:B------:R-:W-:Y:S05]  /*1a90*/  @P1 BRA `(.L_x_27) ;  /* 0x0000000000381947 */ /* 0x000fea0003800000 */
[----:B-1-34-:R-:W-:-:S04]  /*1aa0*/  LOP3.LUT R24, R18, 0x2, RZ, 0x3c, !PT ;  /* 0x0000000212187812 */ /* 0x01afc800078e3cff */
        /* <DEDUP_REMOVED lines=13> */
.L_x_27:
[----:B------:R-:W-:Y:S05]  /*1b80*/  BSYNC.RECONVERGENT B0 ;  /* 0x0000000000007941 */ /* 0x000fea0003800200 */
.L_x_26:
        /* <DEDUP_REMOVED lines=17> */
.L_x_29:
[----:B------:R-:W-:Y:S05]  /*1ca0*/  BSYNC.RECONVERGENT B0 ;  /* 0x0000000000007941 */ /* 0x000fea0003800200 */
.L_x_28:
[----:B------:R-:W-:Y:S01]  /*1cb0*/  BAR.SYNC.DEFER_BLOCKING 0x0 ;  /* 0x0000000000007b1d */ /* 0x000fe20000010000 */
[----:B-1-34-:R-:W-:Y:S02]  /*1cc0*/  IMAD R12, R20, 0x1000, R21 ;  /* 0x00001000140c7824 */ /* 0x01afe400078e0215 */
[C---:B------:R-:W-:Y:S02]  /*1cd0*/  IMAD R19, R22.reuse, 0x100, R19 ;  /* 0x0000010016137824 */ /* 0x040fe400078e0213 */
[----:B------:R-:W-:-:S03]  /*1ce0*/  IMAD.IADD R11, R22, 0x1, R11 ;  /* 0x00000001160b7824 */ /* 0x000fc600078e020b */
[----:B------:R-:W1:Y:S01]  /*1cf0*/  LDC.64 R26, c[0x0][0x380] ;  /* 0x0000e000ff1a7b82 */ /* 0x000e620000000a00 */
[----:B------:R-:W2:Y:S02]  /*1d00*/  LDS R17, [R17+0x4080] ;  /* 0x0040800011117984 */ /* 0x000ea40000000800 */
[----:B--2---:R-:W-:-:S05]  /*1d10*/  LEA R21, R17, R12, 0x17 ;  /* 0x0000000c11157211 */ /* 0x004fca00078eb8ff */
[----:B-1----:R-:W-:-:S03]  /*1d20*/  IMAD.WIDE R14, R21, 0x2, R26 ;  /* 0x00000002150e7825 */ /* 0x002fc600078e021a */
[C---:B------:R-:W-:Y:S02]  /*1d30*/  IADD3 R12, P0, PT, R14.reuse, 0x2000, RZ ;  /* 0x000020000e0c7810 */ /* 0x040fe40007f1e0ff */
[----:B------:R-:W-:Y:S01]  /*1d40*/  @!PT LDS RZ, [RZ] ;  /* 0x00000000fffff984 */ /* 0x000fe20000000800 */
[----:B------:R-:W-:Y:S01]  /*1d50*/  @!PT LDS RZ, [RZ] ;  /* 0x00000000fffff984 */ /* 0x000fe20000000800 */
[----:B------:R-:W-:Y:S01]  /*1d60*/  @!PT LDS RZ, [RZ] ;  /* 0x00000000fffff984 */ /* 0x000fe20000000800 */
[----:B------:R-:W-:Y:S01]  /*1d70*/  LDGSTS.E.BYPASS.128 [R19], desc[UR4][R14.64] ;  /* 0x000000000e137fae */ /* 0x000fe2000b981804 */
[C---:B------:R-:W-:Y:S02]  /*1d80*/  IADD3 R24, P1, PT, R14.reuse, 0x6000, RZ ;  /* 0x000060000e187810 */ /* 0x040fe40007f3e0ff */
[--C-:B------:R-:W-:Y:S01]  /*1d90*/  IMAD.X R13, RZ, RZ, R15.reuse, P0 ;  /* 0x000000ffff0d7224 */ /* 0x100fe200000e060f */
[----:B------:R-:W-:Y:S02]  /*1da0*/  IADD3 R28, P0, PT, R14, 0x4000, RZ ;  /* 0x000040000e1c7810 */ /* 0x000fe40007f1e0ff */
[----:B------:R-:W-:Y:S02]  /*1db0*/  IADD3.X R25, PT, PT, RZ, R15, RZ, P1, !PT ;  /* 0x0000000fff197210 */ /* 0x000fe40000ffe4ff */
[----:B------:R-:W-:Y:S01]  /*1dc0*/  LDGSTS.E.BYPASS.128 [R19+0x100], desc[UR4][R12.64] ;  /* 0x001000000c137fae */ /* 0x000fe2000b981804 */
[----:B------:R-:W-:-:S05]  /*1dd0*/  IMAD.X R29, RZ, RZ, R15, P0 ;  /* 0x000000ffff1d7224 */ /* 0x000fca00000e060f */
[----:B------:R-:W-:Y:S04]  /*1de0*/  LDGSTS.E.BYPASS.128 [R19+0x200], desc[UR4][R28.64] ;  /* 0x002000001c137fae */ /* 0x000fe8000b981804 */
[----:B------:R1:W-:Y:S04]  /*1df0*/  LDGSTS.E.BYPASS.128 [R19+0x300], desc[UR4][R24.64] ;  /* 0x0030000018137fae */ /* 0x0003e8000b981804 */
[----:B------:R-:W0:Y:S01]  /*1e00*/  LDGDEPBAR ;  /* 0x00000000000079af */ /* 0x000e220000000000 */
[----:B-1----:R-:W-:-:S07]  /*1e10*/  IMAD.MOV.U32 R24, RZ, RZ, 0x1 ;  /* 0x00000001ff187424 */ /* 0x002fce00078e00ff */
.L_x_30:
[C---:B------:R-:W-:Y:S01]  /*1e20*/  IMAD R15, R24.reuse, 0x20000, R21 ;  /* 0x00020000180f7824 */ /* 0x040fe200078e0215 */
[----:B------:R-:W-:-:S03]  /*1e30*/  SHF.L.U32 R12, R24, 0xd, RZ ;  /* 0x0000000d180c7819 */ /* 0x000fc600000006ff */
[----:B------:R-:W-:Y:S01]  /*1e40*/  IMAD.WIDE R14, R15, 0x2, R26 ;  /* 0x000000020f0e7825 */ /* 0x000fe200078e021a */
[----:B------:R-:W-:Y:S02]  /*1e50*/  LOP3.LUT R12, R12, 0x2000, RZ, 0xc0, !PT ;  /* 0x000020000c0c7812 */ /* 0x000fe400078ec0ff */
[----:B-1----:R-:W-:-:S03]  /*1e60*/  IADD3 R22, P0, PT, R14, 0x2000, RZ ;  /* 0x000020000e167810 */ /* 0x002fc60007f1e0ff */
[----:B------:R-:W-:Y:S01]  /*1e70*/  IMAD.IADD R25, R19, 0x1, R12 ;  /* 0x0000000113197824 */ /* 0x000fe200078e020c */
[C---:B------:R-:W-:Y:S01]  /*1e80*/  IADD3 R28, P1, PT, R14.reuse, 0x6000, RZ ;  /* 0x000060000e1c7810 */ /* 0x040fe20007f3e0ff */
[--C-:B------:R-:W-:Y:S01]  /*1e90*/  IMAD.X R23, RZ, RZ, R15.reuse, P0 ;  /* 0x000000ffff177224 */ /* 0x100fe200000e060f */
[----:B------:R-:W-:Y:S02]  /*1ea0*/  IADD3 R12, P0, PT, R14, 0x4000, RZ ;  /* 0x000040000e0c7810 */ /* 0x000fe40007f1e0ff */
[----:B------:R-:W-:Y:S01]  /*1eb0*/  @!PT LDS RZ, [RZ] ;  /* 0x00000000fffff984 */ /* 0x000fe20000000800 */
[----:B------:R-:W-:Y:S01]  /*1ec0*/  @!PT LDS RZ, [RZ] ;  /* 0x00000000fffff984 */ /* 0x000fe20000000800 */
[----:B------:R-:W-:Y:S01]  /*1ed0*/  @!PT LDS RZ, [RZ] ;  /* 0x00000000fffff984 */ /* 0x000fe20000000800 */
[----:B------:R-:W-:Y:S01]  /*1ee0*/  LDGSTS.E.BYPASS.128 [R25], desc[UR4][R14.64] ;  /* 0x000000000e197fae */ /* 0x000fe2000b981804 */
[----:B------:R-:W-:Y:S02]  /*1ef0*/  IADD3.X R29, PT, PT, RZ, R15, RZ, P1, !PT ;  /* 0x0000000fff1d7210 */ /* 0x000fe40000ffe4ff */
[----:B------:R-:W-:Y:S01]  /*1f00*/  IMAD.X R13, RZ, RZ, R15, P0 ;  /* 0x000000ffff0d7224 */ /* 0x000fe200000e060f */
[----:B------:R1:W-:Y:S04]  /*1f10*/  LDGSTS.E.BYPASS.128 [R25+0x100], desc[UR4][R22.64] ;  /* 0x0010000016197fae */ /* 0x0003e8000b981804 */
[----:B------:R2:W-:Y:S04]  /*1f20*/  LDGSTS.E.BYPASS.128 [R25+0x200], desc[UR4][R12.64] ;  /* 0x002000000c197fae */ /* 0x0005e8000b981804 */
[----:B------:R3:W-:Y:S04]  /*1f30*/  LDGSTS.E.BYPASS.128 [R25+0x300], desc[UR4][R28.64] ;  /* 0x003000001c197fae */ /* 0x0007e8000b981804 */
[----:B------:R-:W0:Y:S01]  /*1f40*/  LDGDEPBAR ;  /* 0x00000000000079af */ /* 0x000e220000000000 */
[----:B-1----:R-:W-:-:S02]  /*1f50*/  VIADD R22, R24, 0xffffffff ;  /* 0xffffffff18167836 */ /* 0x002fc40000000000 */
[----:B------:R-:W-:Y:S02]  /*1f60*/  VIADD R24, R24, 0x1 ;  /* 0x0000000118187836 */ /* 0x000fe40000000000 */
[----:B--2---:R-:W-:-:S03]  /*1f70*/  IMAD.SHL.U32 R12, R22, 0x1000, RZ ;  /* 0x00001000160c7824 */ /* 0x004fc600078e00ff */
[----:B------:R-:W-:Y:S02]  /*1f80*/  ISETP.NE.AND P0, PT, R24, 0x40, PT ;  /* 0x000000401800780c */ /* 0x000fe40003f05270 */
[----:B------:R-:W-:-:S05]  /*1f90*/  LOP3.LUT R15, R12, 0x1000, RZ, 0xc0, !PT ;  /* 0x000010000c0f7812 */ /* 0x000fca00078ec0ff */
[----:B------:R-:W-:-:S05]  /*1fa0*/  IMAD R15, R20, 0x80, R15 ;  /* 0x00000080140f7824 */ /* 0x000fca00078e020f */
[----:B------:R-:W-:Y:S01]  /*1fb0*/  IADD3 R14, PT, PT, R16, R15, RZ ;  /* 0x0000000f100e7210 */ /* 0x000fe20007ffe0ff */
[----:B------:R-:W-:-:S04]  /*1fc0*/  DEPBAR.LE SB0, 0x1 ;  /* 0x000080400000791a */ /* 0x000fc80000000000 */
[----:B------:R-:W-:Y:S01]  /*1fd0*/  IMAD R23, R14, 0x2, R3 ;  /* 0x000000020e177824 */ /* 0x000fe200078e0203 */
[----:B------:R-:W-:Y:S06]  /*1fe0*/  BAR.SYNC.DEFER_BLOCKING 0x0 ;  /* 0x0000000000007b1d */ /* 0x000fec0000010000 */
[----:B------:R-:W3:Y:S02]  /*1ff0*/  LDS.128 R12, [R23] ;  /* 0x00000000170c7984 */ /* 0x000ee40000000c00 */
[--C-:B---3--:R-:W-:Y:S02]  /*2000*/  HADD2.F32 R25, -RZ, R12.reuse.H0_H0 ;  /* 0x2000000cff197230 */ /* 0x108fe40000004100 */
[----:B------:R-:W-:-:S03]  /*2010*/  HADD2.F32 R12, -RZ, R12.H1_H1 ;  /* 0x3000000cff0c7230 */ /* 0x000fc60000004100 */
[----:B------:R-:W-:-:S04]  /*2020*/  FFMA R25, R0, R25, RZ ;  /* 0x0000001900197223 */ /* 0x000fc800000000ff */
[----:B------:R-:W-:Y:S01]  /*2030*/  FFMA R25, R4, R12, R25 ;  /* 0x0000000c04197223 */ /* 0x000fe20000000019 */
[--C-:B------:R-:W-:Y:S02]  /*2040*/  HADD2.F32 R12, -RZ, R13.reuse.H0_H0 ;  /* 0x2000000dff0c7230 */ /* 0x100fe40000004100 */
[----:B------:R-:W-:-:S03]  /*2050*/  HADD2.F32 R13, -RZ, R13.H1_H1 ;  /* 0x3000000dff0d7230 */ /* 0x000fc60000004100 */
[----:B------:R-:W-:Y:S01]  /*2060*/  FFMA R12, R8, R12, R25 ;  /* 0x0000000c080c7223 */ /* 0x000fe20000000019 */
[----:B------:R-:W-:-:S03]  /*2070*/  IMAD R25, R22, 0x20, R20 ;  /* 0x0000002016197824 */ /* 0x000fc600078e0214 */
[----:B------:R-:W-:Y:S01]  /*2080*/  FFMA R12, R5, R13, R12 ;  /* 0x0000000d050c7223 */ /* 0x000fe2000000000c */
[--C-:B------:R-:W-:Y:S02]  /*2090*/  HADD2.F32 R13, -RZ, R14.reuse.H0_H0 ;  /* 0x2000000eff0d7230 */ /* 0x100fe40000004100 */
[----:B------:R-:W-:Y:S02]  /*20a0*/  HADD2.F32 R14, -RZ, R14.H1_H1 ;  /* 0x3000000eff0e7230 */ /* 0x000fe40000004100 */
[----:B------:R-:W-:Y:S02]  /*20b0*/  IMAD R22, R25, 0x4, R3 ;  /* 0x0000000419167824 */ /* 0x000fe400078e0203 */
[----:B------:R-:W-:Y:S01]  /*20c0*/  FFMA R13, R9, R13, R12 ;  /* 0x0000000d090d7223 */ /* 0x000fe2000000000c */
[--C-:B------:R-:W-:Y:S02]  /*20d0*/  HADD2.F32 R12, -RZ, R15.reuse.H0_H0 ;  /* 0x2000000fff0c7230 */ /* 0x100fe40000004100 */
[----:B------:R-:W-:-:S02]  /*20e0*/  HADD2.F32 R15, -RZ, R15.H1_H1 ;  /* 0x3000000fff0f7230 */ /* 0x000fc40000004100 */
[----:B------:R-:W-:Y:S01]  /*20f0*/  FFMA R13, R6, R14, R13 ;  /* 0x0000000e060d7223 */ /* 0x000fe2000000000d */
[----:B------:R-:W-:Y:S03]  /*2100*/  STS [R22+0x6100], R25 ;  /* 0x0061001916007388 */ /* 0x000fe60000000800 */
        /* <DEDUP_REMOVED lines=18> */
[----:B------:R-:W-:-:S04]  /*2230*/  FFMA R12, R8, R28, R12 ;  /* 0x0000001c080c7223 */ /* 0x000fc8000000000c */
[----:B------:R-:W-:Y:S01]  /*2240*/  FFMA R12, R5, R13, R12 ;  /* 0x0000000d050c7223 */ /* 0x000fe2000000000c */
[--C-:B------:R-:W-:Y:S02]  /*2250*/  HADD2.F32 R13, -RZ, R14.reuse.H0_H0 ;  /* 0x2000000eff0d7230 */ /* 0x100fe40000004100 */
[----:B------:R-:W-:-:S03]  /*2260*/  HADD2.F32 R14, -RZ, R14.H1_H1 ;  /* 0x3000000eff0e7230 */ /* 0x000fc60000004100 */
[----:B------:R-:W-:Y:S01]  /*2270*/  FFMA R13, R9, R13, R12 ;  /* 0x0000000d090d7223 */ /* 0x000fe2000000000c */
[--C-:B------:R-:W-:Y:S02]  /*2280*/  HADD2.F32 R12, -RZ, R15.reuse.H0_H0 ;  /* 0x2000000fff0c7230 */ /* 0x100fe40000004100 */
[----:B------:R-:W-:Y:S02]  /*2290*/  HADD2.F32 R15, -RZ, R15.H1_H1 ;  /* 0x3000000fff0f7230 */ /* 0x000fe40000004100 */
[----:B------:R-:W-:-:S04]  /*22a0*/  FFMA R13, R6, R14, R13 ;  /* 0x0000000e060d7223 */ /* 0x000fc8000000000d */
        /* <DEDUP_REMOVED lines=9> */
[----:B-1----:R-:W-:Y:S01]  /*2340*/  FADD R29, R14, R13 ;  /* 0x0000000d0e1d7221 */ /* 0x002fe20000000000 */
[----:B------:R-:W-:-:S04]  /*2350*/  IADD3 R13, PT, PT, R25, 0x1, RZ ;  /* 0x00000001190d7810 */ /* 0x000fc80007ffe0ff */
[----:B------:R-:W-:Y:S04]  /*2360*/  STS [R22+0x4104], R29 ;  /* 0x0041041d16007388 */ /* 0x000fe80000000800 */
[----:B------:R-:W-:Y:S04]  /*2370*/  STS [R22+0x6104], R13 ;  /* 0x0061040d16007388 */ /* 0x000fe80000000800 */
[----:B------:R-:W1:Y:S02]  /*2380*/  LDS.128 R12, [R23+0x200] ;  /* 0x00020000170c7984 */ /* 0x000e640000000c00 */
[----:B-1----:R-:W-:-:S02]  /*2390*/  HADD2.F32 R28, -RZ, R12.H0_H0 ;  /* 0x2000000cff1c7230 */ /* 0x002fc40000004100 */
[----:B------:R-:W-:-:S03]  /*23a0*/  HADD2.F32 R12, -RZ, R12.H1_H1 ;  /* 0x3000000cff0c7230 */ /* 0x000fc60000004100 */
[----:B------:R-:W-:-:S04]  /*23b0*/  FFMA R28, R0, R28, RZ ;  /* 0x0000001c001c7223 */ /* 0x000fc800000000ff */
[----:B------:R-:W-:Y:S01]  /*23c0*/  FFMA R12, R4, R12, R28 ;  /* 0x0000000c040c7223 */ /* 0x000fe2000000001c */
[----:B------:R-:W-:-:S05]  /*23d0*/  HADD2.F32 R28, -RZ, R13.H0_H0 ;  /* 0x2000000dff1c7230 */ /* 0x000fca0000004100 */
[----:B------:R-:W-:Y:S01]  /*23e0*/  FFMA R12, R8, R28, R12 ;  /* 0x0000001c080c7223 */ /* 0x000fe2000000000c */
[----:B------:R-:W-:Y:S02]  /*23f0*/  HADD2.F32 R28, -RZ, R13.H1_H1 ;  /* 0x3000000dff1c7230 */ /* 0x000fe40000004100 */
[--C-:B------:R-:W-:Y:S02]  /*2400*/  HADD2.F32 R13, -RZ, R14.reuse.H0_H0 ;  /* 0x2000000eff0d7230 */ /* 0x100fe40000004100 */
[----:B------:R-:W-:Y:S02]  /*2410*/  HADD2.F32 R14, -RZ, R14.H1_H1 ;  /* 0x3000000eff0e7230 */ /* 0x000fe40000004100 */
[----:B------:R-:W-:-:S04]  /*2420*/  FFMA R12, R5, R28, R12 ;  /* 0x0000001c050c7223 */ /* 0x000fc8000000000c */
        /* <DEDUP_REMOVED lines=14> */
[C---:B------:R-:W-:Y:S02]  /*2510*/  VIADD R13, R25.reuse, 0x2 ;  /* 0x00000002190d7836 */ /* 0x040fe40000000000 */
[----:B------:R-:W-:Y:S02]  /*2520*/  VIADD R25, R25, 0x3 ;  /* 0x0000000319197836 */ /* 0x000fe40000000000 */
[----:B------:R-:W-:Y:S04]  /*2530*/  STS [R22+0x4108], R29 ;  /* 0x0041081d16007388 */ /* 0x000fe80000000800 */
[----:B------:R-:W-:Y:S04]  /*2540*/  STS [R22+0x6108], R13 ;  /* 0x0061080d16007388 */ /* 0x000fe80000000800 */
[----:B------:R-:W1:Y:S04]  /*2550*/  LDS.128 R12, [R23+0x300] ;  /* 0x00030000170c7984 */ /* 0x000e680000000c00 */
[----:B------:R-:W-:Y:S01]  /*2560*/  STS [R22+0x610c], R25 ;  /* 0x00610c1916007388 */ /* 0x000fe20000000800 */
        /* <DEDUP_REMOVED lines=24> */
[----:B------:R1:W-:Y:S01]  /*26f0*/  STS [R22+0x410c], R23 ;  /* 0x00410c1716007388 */ /* 0x0003e20000000800 */
[----:B------:R-:W-:Y:S05]  /*2700*/  @P0 BRA `(.L_x_30) ;  /* 0xfffffff400c40947 */ /* 0x000fea000383ffff */
[----:B------:R-:W-:-:S04]  /*2710*/  DEPBAR.LE SB0, 0x0 ;  /* 0x000080000000791a */ /* 0x000fc80000000000 */
[----:B------:R-:W-:Y:S01]  /*2720*/  BAR.SYNC.DEFER_BLOCKING 0x0 ;  /* 0x0000000000007b1d */ /* 0x000fe20000010000 */
[----:B------:R-:W-:-:S05]  /*2730*/  LEA R20, R20, R3, 0x2 ;  /* 0x0000000314147211 */ /* 0x000fca00078e10ff */
[----:B------:R-:W-:Y:S01]  /*2740*/  BSSY.RECONVERGENT B0, `(.L_x_31) ;  /* 0x000008b000007945 */ /* 0x000fe20003800200 */
[----:B------:R-:W2:Y:S02]  /*2750*/  LDS.128 R12, [R19+0x2000] ;  /* 0x00200000130c7984 */ /* 0x000ea40000000c00 */
[--C-:B--2---:R-:W-:Y:S02]  /*2760*/  HADD2.F32 R21, -RZ, R12.reuse.H0_H0 ;  /* 0x2000000cff157230 */ /* 0x104fe40000004100 */
[----:B------:R-:W-:Y:S02]  /*2770*/  HADD2.F32 R12, -RZ, R12.H1_H1 ;  /* 0x3000000cff0c7230 */ /* 0x000fe40000004100 */
[--C-:B------:R-:W-:Y:S02]  /*2780*/  HADD2.F32 R16, -RZ, R13.reuse.H0_H0 ;  /* 0x2000000dff107230 */ /* 0x100fe40000004100 */
[----:B------:R-:W-:Y:S01]  /*2790*/  FFMA R21, R0, R21, RZ ;  /* 0x0000001500157223 */ /* 0x000fe200000000ff */
[----:B------:R-:W-:-:S03]  /*27a0*/  HADD2.F32 R13, -RZ, R13.H1_H1 ;  /* 0x3000000dff0d7230 */ /* 0x000fc60000004100 */
[----:B------:R-:W-:Y:S01]  /*27b0*/  FFMA R21, R4, R12, R21 ;  /* 0x0000000c04157223 */ /* 0x000fe20000000015 */
[--C-:B------:R-:W-:Y:S02]  /*27c0*/  HADD2.F32 R12, -RZ, R14.reuse.H0_H0 ;  /* 0x2000000eff0c7230 */ /* 0x100fe40000004100 */
[----:B------:R-:W-:Y:S02]  /*27d0*/  HADD2.F32 R14, -RZ, R14.H1_H1 ;  /* 0x3000000eff0e7230 */ /* 0x000fe40000004100 */
[----:B------:R-:W-:Y:S01]  /*27e0*/  FFMA R16, R8, R16, R21 ;  /* 0x0000001008107223 */ /* 0x000fe20000000015 */
[----:B------:R-:W-:-:S03]  /*27f0*/  VIADD R21, R11, 0x7df ;  /* 0x000007df0b157836 */ /* 0x000fc60000000000 */
[----:B------:R-:W-:Y:S02]  /*2800*/  FFMA R16, R5, R13, R16 ;  /* 0x0000000d05107223 */ /* 0x000fe40000000010 */
[----:B------:R-:W-:Y:S02]  /*2810*/  STS [R20+0x8080], R21 ;  /* 0x0080801514007388 */ /* 0x000fe40000000800 */
[----:B------:R-:W-:Y:S01]  /*2820*/  FFMA R13, R9, R12, R16 ;  /* 0x0000000c090d7223 */ /* 0x000fe20000000010 */
[--C-:B------:R-:W-:Y:S02]  /*2830*/  HADD2.F32 R12, -RZ, R15.reuse.H0_H0 ;  /* 0x2000000fff0c7230 */ /* 0x100fe40000004100 */
[----:B------:R-:W-:Y:S02]  /*2840*/  HADD2.F32 R15, -RZ, R15.H1_H1 ;  /* 0x3000000fff0f7230 */ /* 0x000fe40000004100 */
[----:B------:R-:W-:-:S04]  /*2850*/  FFMA R13, R6, R14, R13 ;  /* 0x0000000e060d7223 */ /* 0x000fc8000000000d */
[----:B------:R-:W-:-:S04]  /*2860*/  FFMA R12, R10, R12, R13 ;  /* 0x0000000c0a0c7223 */ /* 0x000fc8000000000d */
[----:B------:R-:W-:-:S05]  /*2870*/  FFMA R12, R7, R15, R12 ;  /* 0x0000000f070c7223 */ /* 0x000fca000000000c */
[----:B------:R-:W2:Y:S02]  /*2880*/  SHFL.BFLY PT, R13, R12, 0x8, 0x1f ;  /* 0x0d001f000c0d7f89 */ /* 0x000ea400000e0000 */
[----:B--2---:R-:W-:-:S05]  /*2890*/  FADD R16, R12, R13 ;  /* 0x0000000d0c107221 */ /* 0x004fca0000000000 */
[----:B------:R-:W1:Y:S02]  /*28a0*/  SHFL.BFLY PT, R13, R16, 0x4, 0x1f ;  /* 0x0c801f00100d7f89 */ /* 0x000e6400000e0000 */
[----:B-1----:R-:W-:-:S05]  /*28b0*/  FADD R22, R16, R13 ;  /* 0x0000000d10167221 */ /* 0x002fca0000000000 */
[----:B------:R-:W1:Y:S02]  /*28c0*/  SHFL.BFLY PT, R13, R22, 0x2, 0x1f ;  /* 0x0c401f00160d7f89 */ /* 0x000e6400000e0000 */
[----:B-1----:R-:W-:-:S05]  /*28d0*/  FADD R23, R22, R13 ;  /* 0x0000000d16177221 */ /* 0x002fca0000000000 */
[----:B------:R-:W1:Y:S02]  /*28e0*/  SHFL.BFLY PT, R14, R23, 0x1, 0x1f ;  /* 0x0c201f00170e7f89 */ /* 0x000e6400000e0000 */
[----:B-1----:R-:W-:-:S05]  /*28f0*/  FADD R25, R23, R14 ;  /* 0x0000000e17197221 */ /* 0x002fca0000000000 */
[----:B------:R1:W-:Y:S04]  /*2900*/  STS [R20+0x6080], R25 ;  /* 0x0060801914007388 */ /* 0x0003e80000000800 */
[----:B------:R-:W2:Y:S01]  /*2910*/  LDS.128 R12, [R19+0x2100] ;  /* 0x00210000130c7984 */ /* 0x000ea20000000c00 */
[----:B-1----:R-:W-:-:S05]  /*2920*/  VIADD R25, R11, 0x7e0 ;  /* 0x000007e00b197836 */ /* 0x002fca0000000000 */
[----:B------:R1:W-:Y:S02]  /*2930*/  STS [R20+0x8084], R25 ;  /* 0x0080841914007388 */ /* 0x0003e40000000800 */
[C---:B-1----:R-:W-:Y:S01]  /*2940*/  VIADD R25, R11.reuse, 0x7e1 ;  /* 0x000007e10b197836 */ /* 0x042fe20000000000 */
[----:B------:R-:W-:Y:S01]  /*2950*/  IADD3 R11, PT, PT, R11, 0x7e2, RZ ;  /* 0x000007e20b0b7810 */ /* 0x000fe20007ffe0ff */
        /* <DEDUP_REMOVED lines=8> */
[----:B------:R-:W-:-:S04]  /*29e0*/  FFMA R16, R8, R16, R27 ;  /* 0x0000001008107223 */ /* 0x000fc8000000001b */
        /* <DEDUP_REMOVED lines=16> */
[----:B------:R-:W1:Y:S04]  /*2af0*/  LDS.128 R12, [R19+0x2200] ;  /* 0x00220000130c7984 */ /* 0x000e680000000c00 */
[----:B------:R-:W-:Y:S01]  /*2b00*/  STS [R20+0x8088], R25 ;  /* 0x0080881914007388 */ /* 0x000fe20000000800 */
[--C-:B-1----:R-:W-:Y:S02]  /*2b10*/  HADD2.F32 R27, -RZ, R12.reuse.H0_H0 ;  /* 0x2000000cff1b7230 */ /* 0x102fe40000004100 */
[----:B------:R-:W-:-:S02]  /*2b20*/  HADD2.F32 R12, -RZ, R12.H1_H1 ;  /* 0x3000000cff0c7230 */ /* 0x000fc40000004100 */
        /* <DEDUP_REMOVED lines=26> */
[----:B------:R-:W-:-:S03]  /*2cd0*/  HADD2.F32 R12, -RZ, R12.H1_H1 ;  /* 0x3000000cff0c7230 */ /* 0x000fc60000004100 */
[----:B------:R-:W-:Y:S01]  /*2ce0*/  FFMA R27, R0, R27, RZ ;  /* 0x0000001b001b7223 */ /* 0x000fe200000000ff */
[--C-:B------:R-:W-:Y:S02]  /*2cf0*/  HADD2.F32 R0, -RZ, R13.reuse.H0_H0 ;  /* 0x2000000dff007230 */ /* 0x100fe40000004100 */
[----:B------:R-:W-:Y:S02]  /*2d00*/  HADD2.F32 R13, -RZ, R13.H1_H1 ;  /* 0x3000000dff0d7230 */ /* 0x000fe40000004100 */
[----:B------:R-:W-:Y:S01]  /*2d10*/  FFMA R27, R4, R12, R27 ;  /* 0x0000000c041b7223 */ /* 0x000fe2000000001b */
[--C-:B------:R-:W-:Y:S02]  /*2d20*/  HADD2.F32 R4, -RZ, R14.reuse.H0_H0 ;  /* 0x2000000eff047230 */ /* 0x100fe40000004100 */
[----:B------:R-:W-:Y:S02]  /*2d30*/  HADD2.F32 R14, -RZ, R14.H1_H1 ;  /* 0x3000000eff0e7230 */ /* 0x000fe40000004100 */
[----:B------:R-:W-:Y:S01]  /*2d40*/  FFMA R0, R8, R0, R27 ;  /* 0x0000000008007223 */ /* 0x000fe2000000001b */
[----:B------:R-:W-:-:S03]  /*2d50*/  IMAD.MOV.U32 R8, RZ, RZ, R18 ;  /* 0x000000ffff087224 */ /* 0x000fc600078e0012 */
        /* <DEDUP_REMOVED lines=8> */
[----:B-1----:R-:W-:Y:S01]  /*2de0*/  FADD R5, R0, R5 ;  /* 0x0000000500057221 */ /* 0x002fe20000000000 */
[----:B------:R-:W-:-:S04]  /*2df0*/  IMAD R0, R18, 0x4, R3 ;  /* 0x0000000412007824 */ /* 0x000fc800078e0203 */
[----:B------:R-:W1:Y:S01]  /*2e00*/  SHFL.BFLY PT, R4, R5, 0x4, 0x1f ;  /* 0x0c801f0005047f89 */ /* 0x000e6200000e0000 */
[----:B------:R-:W-:Y:S02]  /*2e10*/  VIADD R0, R0, 0x6100 ;  /* 0x0000610000007836 */ /* 0x000fe40000000000 */
[----:B-1----:R-:W-:-:S05]  /*2e20*/  FADD R4, R5, R4 ;  /* 0x0000000405047221 */ /* 0x002fca0000000000 */
[----:B------:R-:W1:Y:S02]  /*2e30*/  SHFL.BFLY PT, R7, R4, 0x2, 0x1f ;  /* 0x0c401f0004077f89 */ /* 0x000e6400000e0000 */
[----:B-1----:R-:W-:Y:S01]  /*2e40*/  FADD R6, R4, R7 ;  /* 0x0000000704067221 */ /* 0x002fe20000000000 */
[----:B------:R-:W-:-:S04]  /*2e50*/  MOV R4, R0 ;  /* 0x0000000000047202 */ /* 0x000fc80000000f00 */
[----:B------:R-:W1:Y:S02]  /*2e60*/  SHFL.BFLY PT, R7, R6, 0x1, 0x1f ;  /* 0x0c201f0006077f89 */ /* 0x000e6400000e0000 */
[----:B-1----:R-:W-:Y:S02]  /*2e70*/  FADD R9, R6, R7 ;  /* 0x0000000706097221 */ /* 0x002fe40000000000 */
[----:B------:R-:W1:Y:S03]  /*2e80*/  LDC R7, c[0x0][0x360] ;  /* 0x0000d800ff077b82 */ /* 0x000e660000000800 */
[----:B------:R2:W-:Y:S05]  /*2e90*/  STS [R20+0x608c], R9 ;  /* 0x00608c0914007388 */ /* 0x0005ea0000000800 */
[----:B------:R-:W-:Y:S06]  /*2ea0*/  BAR.SYNC.DEFER_BLOCKING 0x0 ;  /* 0x0000000000007b1d */ /* 0x000fec0000010000 */
.L_x_34:
[----:B------:R-:W-:Y:S01]  /*2eb0*/  LOP3.LUT R5, R8, 0x1, RZ, 0x3c, !PT ;  /* 0x0000000108057812 */ /* 0x000fe200078e3cff */
[----:B------:R-:W-:Y:S03]  /*2ec0*/  BSSY.RECONVERGENT B1, `(.L_x_32) ;  /* 0x000000e000017945 */ /* 0x000fe60003800200 */
[----:B------:R-:W-:-:S13]  /*2ed0*/  ISETP.GT.U32.AND P0, PT, R5, R8, PT ;  /* 0x000000080500720c */ /* 0x000fda0003f04070 */
[----:B------:R-:W-:Y:S05]  /*2ee0*/  @!P0 BRA `(.L_x_33) ;  /* 0x00000000002c8947 */ /* 0x000fea0003800000 */
[----:B------:R-:W-:Y:S01]  /*2ef0*/  IMAD R10, R5, 0x4, R3 ;  /* 0x00000004050a7824 */ /* 0x000fe200078e0203 */
[----:B------:R-:W-:Y:S01]  /*2f00*/  LDS R6, [R4+-0x2000] ;  /* 0xffe0000004067984 */ /* 0x000fe20000000800 */
[----:B------:R-:W-:-:S03]  /*2f10*/  LOP3.LUT P0, RZ, R8, 0x2, RZ, 0xc0, !PT ;  /* 0x0000000208ff7812 */ /* 0x000fc6000780c0ff */
[----:B------:R-:W3:Y:S02]  /*2f20*/  LDS R11, [R10+0x4100] ;  /* 0x004100000a0b7984 */ /* 0x000ee40000000800 */
[----:B---3--:R-:W-:-:S13]  /*2f30*/  FSETP.GT.XOR P0, PT, R6, R11, !P0 ;  /* 0x0000000b0600720b */ /* 0x008fda0004704800 */
[----:B------:R-:W-:Y:S04]  /*2f40*/  @P0 STS [R4+-0x2000], R11 ;  /* 0xffe0000b04000388 */ /* 0x000fe80000000800 */
[----:B------:R-:W-:Y:S04]  /*2f50*/  @P0 STS [R10+0x4100], R6 ;  /* 0x004100060a000388 */ /* 0x000fe80000000800 */
[----:B--2---:R-:W2:Y:S04]  /*2f60*/  @P0 LDS R9, [R10+0x6100] ;  /* 0x006100000a090984 */ /* 0x004ea80000000800 */
[----:B------:R-:W3:Y:S04]  /*2f70*/  @P0 LDS R5, [R4] ;  /* 0x0000000004050984 */ /* 0x000ee80000000800 */
[----:B--2---:R4:W-:Y:S04]  /*2f80*/  @P0 STS [R4], R9 ;  /* 0x0000000904000388 */ /* 0x0049e80000000800 */
[----:B---3--:R4:W-:Y:S02]  /*2f90*/  @P0 STS [R10+0x6100], R5 ;  /* 0x006100050a000388 */ /* 0x0089e40000000800 */
.L_x_33:
[----:B------:R-:W-:Y:S05]  /*2fa0*/  BSYNC.RECONVERGENT B1 ;  /* 0x0000000000017941 */ /* 0x000fea0003800200 */
.L_x_32:
[C---:B-1----:R-:W-:Y:S02]  /*2fb0*/  IMAD.IADD R8, R7.reuse, 0x1, R8 ;  /* 0x0000000107087824 */ /* 0x042fe400078e0208 */
[----:B----4-:R-:W-:-:S03]  /*2fc0*/  IMAD R4, R7, 0x4, R4 ;  /* 0x0000000407047824 */ /* 0x010fc600078e0204 */
[----:B------:R-:W-:-:S13]  /*2fd0*/  ISETP.GE.U32.AND P0, PT, R8, 0x800, PT ;  /* 0x000008000800780c */ /* 0x000fda0003f06070 */
[----:B------:R-:W-:Y:S05]  /*2fe0*/  @!P0 BRA `(.L_x_34) ;  /* 0xfffffffc00b08947 */ /* 0x000fea000383ffff */
[----:B------:R-:W-:Y:S05]  /*2ff0*/  BSYNC.RECONVERGENT B0 ;  /* 0x0000000000007941 */ /* 0x000fea0003800200 */
.L_x_31:
[----:B------:R-:W-:Y:S01]  /*3000*/  BAR.SYNC.DEFER_BLOCKING 0x0 ;  /* 0x0000000000007b1d */ /* 0x000fe20000010000 */
[----:B------:R-:W-:Y:S01]  /*3010*/  MOV R4, R0 ;  /* 0x0000000000047202 */ /* 0x000fe20000000f00 */
[----:B------:R-:W-:-:S04]  /*3020*/  IMAD.MOV.U32 R6, RZ, RZ, R18 ;  /* 0x000000ffff067224 */ /* 0x000fc800078e0012 */
[----:B------:R-:W-:Y:S03]  /*3030*/  BSSY.RECONVERGENT B0, `(.L_x_35) ;  /* 0x0000015000007945 */ /* 0x000fe60003800200 */
.L_x_38:
[----:B------:R-:W-:Y:S01]  /*3040*/  LOP3.LUT R5, R6, 0x2, RZ, 0x3c, !PT ;  /* 0x0000000206057812 */ /* 0x000fe200078e3cff */
[----:B------:R-:W-:Y:S03]  /*3050*/  BSSY.RECONVERGENT B1, `(.L_x_36) ;  /* 0x000000e000017945 */ /* 0x000fe60003800200 */
[----:B------:R-:W-:-:S13]  /*3060*/  ISETP.GT.U32.AND P0, PT, R5, R6, PT ;  /* 0x000000060500720c */ /* 0x000fda0003f04070 */
[----:B------:R-:W-:Y:S05]  /*3070*/  @!P0 BRA `(.L_x_37) ;  /* 0x00000000002c8947 */ /* 0x000fea0003800000 */
[----:B------:R-:W-:Y:S01]  /*3080*/  IMAD R10, R5, 0x4, R3 ;  /* 0x00000004050a7824 */ /* 0x000fe200078e0203 */
[----:B------:R-:W-:Y:S01]  /*3090*/  LDS R8, [R4+-0x2000] ;  /* 0xffe0000004087984 */ /* 0x000fe20000000800 */
[----:B------:R-:W-:-:S03]  /*30a0*/  LOP3.LUT P0, RZ, R6, 0x4, RZ, 0xc0, !PT ;  /* 0x0000000406ff7812 */ /* 0x000fc6000780c0ff */
[----:B------:R-:W1:Y:S02]  /*30b0*/  LDS R11, [R10+0x4100] ;  /* 0x004100000a0b7984 */ /* 0x000e640000000800 */
[----:B-1----:R-:W-:-:S13]  /*30c0*/  FSETP.GT.XOR P0, PT, R8, R11, !P0 ;  /* 0x0000000b0800720b */ /* 0x002fda0004704800 */
[----:B------:R-:W-:Y:S04]  /*30d0*/  @P0 STS [R4+-0x2000], R11 ;  /* 0xffe0000b04000388 */ /* 0x000fe80000000800 */
[----:B------:R-:W-:Y:S04]  /*30e0*/  @P0 STS [R10+0x4100], R8 ;  /* 0x004100080a000388 */ /* 0x000fe80000000800 */
[----:B--2---:R-:W1:Y:S04]  /*30f0*/  @P0 LDS R9, [R10+0x6100] ;  /* 0x006100000a090984 */ /* 0x004e680000000800 */
[----:B------:R-:W2:Y:S04]  /*3100*/  @P0 LDS R5, [R4] ;  /* 0x0000000004050984 */ /* 0x000ea80000000800 */
[----:B-1----:R1:W-:Y:S04]  /*3110*/  @P0 STS [R4], R9 ;  /* 0x0000000904000388 */ /* 0x0023e80000000800 */
[----:B--2---:R1:W-:Y:S02]  /*3120*/  @P0 STS [R10+0x6100], R5 ;  /* 0x006100050a000388 */ /* 0x0043e40000000800 */
.L_x_37:
[----:B------:R-:W-:Y:S05]  /*3130*/  BSYNC.RECONVERGENT B1 ;  /* 0x0000000000017941 */ /* 0x000fea0003800200 */
.L_x_36:
[C---:B------:R-:W-:Y:S01]  /*3140*/  IMAD.IADD R6, R7.reuse, 0x1, R6 ;  /* 0x0000000107067824 */ /* 0x040fe200078e0206 */
[----:B-1----:R-:W-:-:S04]  /*3150*/  LEA R4, R7, R4, 0x2 ;  /* 0x0000000407047211 */ /* 0x002fc800078e10ff */
[----:B------:R-:W-:-:S13]  /*3160*/  ISETP.GE.U32.AND P0, PT, R6, 0x800, PT ;  /* 0x000008000600780c */ /* 0x000fda0003f06070 */
[----:B------:R-:W-:Y:S05]  /*3170*/  @!P0 BRA `(.L_x_38) ;  /* 0xfffffffc00b08947 */ /* 0x000fea000383ffff */
[----:B------:R-:W-:Y:S05]  /*3180*/  BSYNC.RECONVERGENT B0 ;  /* 0x0000000000007941 */ /* 0x000fea0003800200 */
.L_x_35:
[----:B------:R-:W-:Y:S01]  /*3190*/  BAR.SYNC.DEFER_BLOCKING 0x0 ;  /* 0x0000000000007b1d */ /* 0x000fe20000010000 */
[----:B------:R-:W-:Y:S02]  /*31a0*/  IMAD.MOV.U32 R4, RZ, RZ, R0 ;  /* 0x000000ffff047224 */ /* 0x000fe400078e0000 */
[----:B------:R-:W-:-:S03]  /*31b0*/  IMAD.MOV.U32 R6, RZ, RZ, R18 ;  /* 0x000000ffff067224 */ /* 0x000fc600078e0012 */
[----:B------:R-:W-:Y:S04]  /*31c0*/  BSSY.RECONVERGENT B0, `(.L_x_39) ;  /* 0x0000015000007945 */ /* 0x000fe80003800200 */
.L_x_42:
        /* <DEDUP_REMOVED lines=15> */
.L_x_41:
[----:B------:R-:W-:Y:S05]  /*32c0*/  BSYNC.RECONVERGENT B1 ;  /* 0x0000000000017941 */ /* 0x000fea0003800200 */
.L_x_40:
[C---:B------:R-:W-:Y:S01]  /*32d0*/  IADD3 R6, PT, PT, R7.reuse, R6, RZ ;  /* 0x0000000607067210 */ /* 0x040fe20007ffe0ff */
[----:B-1----:R-:W-:-:S03]  /*32e0*/  IMAD R4, R7, 0x4, R4 ;  /* 0x0000000407047824 */ /* 0x002fc600078e0204 */
[----:B------:R-:W-:-:S13]  /*32f0*/  ISETP.GE.U32.AND P0, PT, R6, 0x800, PT ;  /* 0x000008000600780c */ /* 0x000fda0003f06070 */
[----:B------:R-:W-:Y:S05]  /*3300*/  @!P0 BRA `(.L_x_42) ;  /* 0xfffffffc00b08947 */ /* 0x000fea000383ffff */
[----:B------:R-:W-:Y:S05]  /*3310*/  BSYNC.RECONVERGENT B0 ;  /* 0x0000000000007941 */ /* 0x000fea0003800200 */
.L_x_39:
[----:B------:R-:W-:Y:S01]  /*3320*/  BAR.SYNC.DEFER_BLOCKING 0x0 ;  /* 0x0000000000007b1d */ /* 0x000fe20000010000 */
[----:B------:R-:W-:Y:S02]  /*3330*/  IMAD.MOV.U32 R4, RZ, RZ, R0 ;  /* 0x000000ffff047224 */ /* 0x000fe400078e0000 */
[----:B------:R-:W-:-:S03]  /*3340*/  IMAD.MOV.U32 R6, RZ, RZ, R18 ;  /* 0x000000ffff067224 */ /* 0x000fc600078e0012 */
[----:B------:R-:W-:Y:S04]  /*3350*/  BSSY.RECONVERGENT B0, `(.L_x_43) ;  /* 0x0000015000007945 */ /* 0x000fe80003800200 */
.L_x_46:
[----:B------:R-:W-:Y:S01]  /*3360*/  LOP3.LUT R5, R6, 0x4, RZ, 0x3c, !PT ;  /* 0x0000000406057812 */ /* 0x000fe200078e3cff */
[----:B------:R-:W-:Y:S03]  /*3370*/  BSSY.RECONVERGENT B1, `(.L_x_44) ;  /* 0x000000e000017945 */ /* 0x000fe60003800200 */
[----:B------:R-:W-:-:S13]  /*3380*/  ISETP.GT.U32.AND P0, PT, R5, R6, PT ;  /* 0x000000060500720c */ /* 0x000fda0003f04070 */
[----:B------:R-:W-:Y:S05]  /*3390*/  @!P0 BRA `(.L_x_45) ;  /* 0x00000000002c8947 */ /* 0x000fea0003800000 */
[----:B------:R-:W-:Y:S01]  /*33a0*/  LEA R10, R5, R3, 0x2 ;  /* 0x00000003050a7211 */ /* 0x000fe200078e10ff */
        /* <DEDUP_REMOVED lines=10> */
.L_x_45:
[----:B------:R-:W-:Y:S05]  /*3450*/  BSYNC.RECONVERGENT B1 ;  /* 0x0000000000017941 */ /* 0x000fea0003800200 */
.L_x_44:
[C---:B------:R-:W-:Y:S02]  /*3460*/  IMAD.IADD R6, R7.reuse, 0x1, R6 ;  /* 0x0000000107067824 */ /* 0x040fe400078e0206 */
[----:B-1----:R-:W-:-:S03]  /*3470*/  IMAD R4, R7, 0x4, R4 ;  /* 0x0000000407047824 */ /* 0x002fc600078e0204 */
[----:B------:R-:W-:-:S13]  /*3480*/  ISETP.GE.U32.AND P0, PT, R6, 0x800, PT ;  /* 0x000008000600780c */ /* 0x000fda0003f06070 */
[----:B------:R-:W-:Y:S05]  /*3490*/  @!P0 BRA `(.L_x_46) ;  /* 0xfffffffc00b08947 */ /* 0x000fea000383ffff */
[----:B------:R-:W-:Y:S05]  /*34a0*/  BSYNC.RECONVERGENT B0 ;  /* 0x0000000000007941 */ /* 0x000fea0003800200 */
.L_x_43:
[----:B------:R-:W-:Y:S01]  /*34b0*/  BAR.SYNC.DEFER_BLOCKING 0x0 ;  /* 0x0000000000007b1d */ /* 0x000fe20000010000 */
[----:B------:R-:W-:Y:S01]  /*34c0*/  IMAD.MOV.U32 R4, RZ, RZ, R0 ;  /* 0x000000ffff047224 */ /* 0x000fe200078e0000 */
[----:B------:R-:W-:-:S04]  /*34d0*/  MOV R6, R18 ;  /* 0x0000001200067202 */ /* 0x000fc80000000f00 */
[----:B------:R-:W-:Y:S03]  /*34e0*/  BSSY.RECONVERGENT B0, `(.L_x_47) ;  /* 0x0000015000007945 */ /* 0x000fe60003800200 */
.L_x_50:
        /* <DEDUP_REMOVED lines=15> */
.L_x_49:
[----:B------:R-:W-:Y:S05]  /*35e0*/  BSYNC.RECONVERGENT B1 ;  /* 0x0000000000017941 */ /* 0x000fea0003800200 */
.L_x_48:
[C---:B------:R-:W-:Y:S02]  /*35f0*/  IMAD.IADD R6, R7.reuse, 0x1, R6 ;  /* 0x0000000107067824 */ /* 0x040fe400078e0206 */
[----:B-1----:R-:W-:-:S03]  /*3600*/  IMAD R4, R7, 0x4, R4 ;  /* 0x0000000407047824 */ /* 0x002fc600078e0204 */
[----:B------:R-:W-:-:S13]  /*3610*/  ISETP.GE.U32.AND P0, PT, R6, 0x800, PT ;  /* 0x000008000600780c */ /* 0x000fda0003f06070 */
[----:B------:R-:W-:Y:S05]  /*3620*/  @!P0 BRA `(.L_x_50) ;  /* 0xfffffffc00b08947 */ /* 0x000fea000383ffff */
[----:B------:R-:W-:Y:S05]  /*3630*/  BSYNC.RECONVERGENT B0 ;  /* 0x0000000000007941 */ /* 0x000fea0003800200 */
.L_x_47:
[----:B------:R-:W-:Y:S01]  /*3640*/  BAR.SYNC.DEFER_BLOCKING 0x0 ;  /* 0x0000000000007b1d */ /* 0x000fe20000010000 */
[----:B------:R-:W-:Y:S01]  /*3650*/  MOV R4, R0 ;  /* 0x0000000000047202 */ /* 0x000fe20000000f00 */
[----:B------:R-:W-:-:S04]  /*3660*/  IMAD.MOV.U32 R6, RZ, RZ, R18 ;  /* 0x000000ffff067224 */ /* 0x000fc800078e0012 */
[----:B------:R-:W-:Y:S03]  /*3670*/  BSSY.RECONVERGENT B0, `(.L_x_51) ;  /* 0x0000015000007945 */ /* 0x000fe60003800200 */
.L_x_54:
        /* <DEDUP_REMOVED lines=15> */
.L_x_53:
[----:B------:R-:W-:Y:S05]  /*3770*/  BSYNC.RECONVERGENT B1 ;  /* 0x0000000000017941 */ /* 0x000fea0003800200 */
.L_x_52:
[C---:B------:R-:W-:Y:S01]  /*3780*/  IMAD.IADD R6, R7.reuse, 0x1, R6 ;  /* 0x0000000107067824 */ /* 0x040fe200078e0206 */
[----:B-1----:R-:W-:-:S04]  /*3790*/  LEA R4, R7, R4, 0x2 ;  /* 0x0000000407047211 */ /* 0x002fc800078e10ff */
[----:B------:R-:W-:-:S13]  /*37a0*/  ISETP.GE.U32.AND P0, PT, R6, 0x800, PT ;  /* 0x000008000600780c */ /* 0x000fda0003f06070 */
[----:B------:R-:W-:Y:S05]  /*37b0*/  @!P0 BRA `(.L_x_54) ;  /* 0xfffffffc00b08947 */ /* 0x000fea000383ffff */
[----:B------:R-:W-:Y:S05]  /*37c0*/  BSYNC.RECONVERGENT B0 ;  /* 0x0000000000007941 */ /* 0x000fea0003800200 */
.L_x_51:
[----:B------:R-:W-:Y:S01]  /*37d0*/  BAR.SYNC.DEFER_BLOCKING 0x0 ;  /* 0x0000000000007b1d */ /* 0x000fe20000010000 */
[----:B------:R-:W-:Y:S02]  /*37e0*/  IMAD.MOV.U32 R4, RZ, RZ, R0 ;  /* 0x000000ffff047224 */ /* 0x000fe400078e0000 */
[----:B------:R-:W-:-:S03]  /*37f0*/  IMAD.MOV.U32 R6, RZ, RZ, R18 ;  /* 0x000000ffff067224 */ /* 0x000fc600078e0012 */
[----:B------:R-:W-:Y:S04]  /*3800*/  BSSY.RECONVERGENT B0, `(.L_x_55) ;  /* 0x0000015000007945 */ /* 0x000fe80003800200 */
.L_x_58:
        /* <DEDUP_REMOVED lines=15> */
.L_x_57:
[----:B------:R-:W-:Y:S05]  /*3900*/  BSYNC.RECONVERGENT B1 ;  /* 0x0000000000017941 */ /* 0x000fea0003800200 */
.L_x_56:
[C---:B------:R-:W-:Y:S01]  /*3910*/  IADD3 R6, PT, PT, R7.reuse, R6, RZ ;  /* 0x0000000607067210 */ /* 0x040fe20007ffe0ff */
[----:B-1----:R-:W-:-:S03]  /*3920*/  IMAD R4, R7, 0x4, R4 ;  /* 0x0000000407047824 */ /* 0x002fc600078e0204 */
[----:B------:R-:W-:-:S13]  /*3930*/  ISETP.GE.U32.AND P0, PT, R6, 0x800, PT ;  /* 0x000008000600780c */ /* 0x000fda0003f06070 */
[----:B------:R-:W-:Y:S05]  /*3940*/  @!P0 BRA `(.L_x_58) ;  /* 0xfffffffc00b08947 */ /* 0x000fea000383ffff */
[----:B------:R-:W-:Y:S05]  /*3950*/  BSYNC.RECONVERGENT B0 ;  /* 0x0000000000007941 */ /* 0x000fea0003800200 */
.L_x_55:
[----:B------:R-:W-:Y:S01]  /*3960*/  BAR.SYNC.DEFER_BLOCKING 0x0 ;  /* 0x0000000000007b1d */ /* 0x000fe20000010000 */
[----:B------:R-:W-:Y:S02]  /*3970*/  IMAD.MOV.U32 R4, RZ, RZ, R0 ;  /* 0x000000ffff047224 */ /* 0x000fe400078e0000 */
[----:B------:R-:W-:-:S03]  /*3980*/  IMAD.MOV.U32 R6, RZ, RZ, R18 ;  /* 0x000000ffff067224 */ /* 0x000fc600078e0012 */
[----:B------:R-:W-:Y:S04]  /*3990*/  BSSY.RECONVERGENT B0, `(.L_x_59) ;  /* 0x0000015000007945 */ /* 0x000fe80003800200 */
.L_x_62:
        /* <DEDUP_REMOVED lines=15> */
.L_x_61:
[----:B------:R-:W-:Y:S05]  /*3a90*/  BSYNC.RECONVERGENT B1 ;  /* 0x0000000000017941 */ /* 0x000fea0003800200 */
.L_x_60:
[C---:B------:R-:W-:Y:S02]  /*3aa0*/  IMAD.IADD R6, R7.reuse, 0x1, R6 ;  /* 0x0000000107067824 */ /* 0x040fe400078e0206 */
[----:B-1----:R-:W-:-:S03]  /*3ab0*/  IMAD R4, R7, 0x4, R4 ;  /* 0x0000000407047824 */ /* 0x002fc600078e0204 */
[----:B------:R-:W-:-:S13]  /*3ac0*/  ISETP.GE.U32.AND P0, PT, R6, 0x800, PT ;  /* 0x000008000600780c */ /* 0x000fda0003f06070 */
[----:B------:R-:W-:Y:S05]  /*3ad0*/  @!P0 BRA `(.L_x_62) ;  /* 0xfffffffc00b08947 */ /* 0x000fea000383ffff */
[----:B------:R-:W-:Y:S05]  /*3ae0*/  BSYNC.RECONVERGENT B0 ;  /* 0x0000000000007941 */ /* 0x000fea0003800200 */
.L_x_59:
[----:B------:R-:W-:Y:S01]  /*3af0*/  BAR.SYNC.DEFER_BLOCKING 0x0 ;  /* 0x0000000000007b1d */ /* 0x000fe20000010000 */
[----:B------:R-:W-:Y:S01]  /*3b00*/  IMAD.MOV.U32 R4, RZ, RZ, R0 ;  /* 0x000000ffff047224 */ /* 0x000fe200078e0000 */
[----:B------:R-:W-:-:S04]  /*3b10*/  MOV R6, R18 ;  /* 0x0000001200067202 */ /* 0x000fc80000000f00 */
[----:B------:R-:W-:Y:S03]  /*3b20*/  BSSY.RECONVERGENT B0, `(.L_x_63) ;  /* 0x0000015000007945 */ /* 0x000fe60003800200 */
.L_x_66:
        /* <DEDUP_REMOVED lines=15> */
.L_x_65:
[----:B------:R-:W-:Y:S05]  /*3c20*/  BSYNC.RECONVERGENT B1 ;  /* 0x0000000000017941 */ /* 0x000fea0003800200 */
.L_x_64:
[C---:B------:R-:W-:Y:S02]  /*3c30*/  IMAD.IADD R6, R7.reuse, 0x1, R6 ;  /* 0x0000000107067824 */ /* 0x040fe400078e0206 */
[----:B-1----:R-:W-:-:S03]  /*3c40*/  IMAD R4, R7, 0x4, R4 ;  /* 0x0000000407047824 */ /* 0x002fc600078e0204 */
[----:B------:R-:W-:-:S13]  /*3c50*/  ISETP.GE.U32.AND P0, PT, R6, 0x800, PT ;  /* 0x000008000600780c */ /* 0x000fda0003f06070 */
[----:B------:R-:W-:Y:S05]  /*3c60*/  @!P0 BRA `(.L_x_66) ;  /* 0xfffffffc00b08947 */ /* 0x000fea000383ffff */
[----:B------:R-:W-:Y:S05]  /*3c70*/  BSYNC.RECONVERGENT B0 ;  /* 0x0000000000007941 */ /* 0x000fea0003800200 */
.L_x_63:
[----:B------:R-:W-:Y:S01]  /*3c80*/  BAR.SYNC.DEFER_BLOCKING 0x0 ;  /* 0x0000000000007b1d */ /* 0x000fe20000010000 */
[----:B------:R-:W-:Y:S01]  /*3c90*/  MOV R4, R0 ;  /* 0x0000000000047202 */ /* 0x000fe20000000f00 */
[----:B------:R-:W-:-:S04]  /*3ca0*/  IMAD.MOV.U32 R6, RZ, RZ, R18 ;  /* 0x000000ffff067224 */ /* 0x000fc800078e0012 */
[----:B------:R-:W-:Y:S03]  /*3cb0*/  BSSY.RECONVERGENT B0, `(.L_x_67) ;  /* 0x0000015000007945 */ /* 0x000fe60003800200 */
.L_x_70:
        /* <DEDUP_REMOVED lines=15> */
.L_x_69:
[----:B------:R-:W-:Y:S05]  /*3db0*/  BSYNC.RECONVERGENT B1 ;  /* 0x0000000000017941 */ /* 0x000fea0003800200 */
.L_x_68:
[C---:B------:R-:W-:Y:S01]  /*3dc0*/  IMAD.IADD R6, R7.reuse, 0x1, R6 ;  /* 0x0000000107067824 */ /* 0x040fe200078e0206 */
[----:B-1----:R-:W-:-:S04]  /*3dd0*/  LEA R4, R7, R4, 0x2 ;  /* 0x0000000407047211 */ /* 0x002fc800078e10ff */
[----:B------:R-:W-:-:S13]  /*3de0*/  ISETP.GE.U32.AND P0, PT, R6, 0x800, PT ;  /* 0x000008000600780c */ /* 0x000fda0003f06070 */
[----:B------:R-:W-:Y:S05]  /*3df0*/  @!P0 BRA `(.L_x_70) ;  /* 0xfffffffc00b08947 */ /* 0x000fea000383ffff */
[----:B------:R-:W-:Y:S05]  /*3e00*/  BSYNC.RECONVERGENT B0 ;  /* 0x0000000000007941 */ /* 0x000fea0003800200 */
.L_x_67:
[----:B------:R-:W-:Y:S01]  /*3e10*/  BAR.SYNC.DEFER_BLOCKING 0x0 ;  /* 0x0000000000007b1d */ /* 0x000fe20000010000 */
[----:B------:R-:W-:Y:S02]  /*3e20*/  IMAD.MOV.U32 R4, RZ, RZ, R0 ;  /* 0x000000ffff047224 */ /* 0x000fe400078e0000 */
[----:B------:R-:W-:-:S03]  /*3e30*/  IMAD.MOV.U32 R6, RZ, RZ, R18 ;  /* 0x000000ffff067224 */ /* 0x000fc600078e0012 */
[----:B------:R-:W-:Y:S04]  /*3e40*/  BSSY.RECONVERGENT B0, `(.L_x_71) ;  /* 0x0000015000007945 */ /* 0x000fe80003800200 */
.L_x_74:
        /* <DEDUP_REMOVED lines=15> */
.L_x_73:
[----:B------:R-:W-:Y:S05]  /*3f40*/  BSYNC.RECONVERGENT B1 ;  /* 0x0000000000017941 */ /* 0x000fea0003800200 */
.L_x_72:
[C---:B------:R-:W-:Y:S01]  /*3f50*/  IADD3 R6, PT, PT, R7.reuse, R6, RZ ;  /* 0x0000000607067210 */ /* 0x040fe20007ffe0ff */
[----:B-1----:R-:W-:-:S03]  /*3f60*/  IMAD R4, R7, 0x4, R4 ;  /* 0x0000000407047824 */ /* 0x002fc600078e0204 */
[----:B------:R-:W-:-:S13]  /*3f70*/  ISETP.GE.U32.AND P0, PT, R6, 0x800, PT ;  /* 0x000008000600780c */ /* 0x000fda0003f06070 */
[----:B------:R-:W-:Y:S05]  /*3f80*/  @!P0 BRA `(.L_x_74) ;  /* 0xfffffffc00b08947 */ /* 0x000fea000383ffff */
[----:B------:R-:W-:Y:S05]  /*3f90*/  BSYNC.RECONVERGENT B0 ;  /* 0x0000000000007941 */ /* 0x000fea0003800200 */
.L_x_71:
[----:B------:R-:W-:Y:S01]  /*3fa0*/  BAR.SYNC.DEFER_BLOCKING 0x0 ;  /* 0x0000000000007b1d */ /* 0x000fe20000010000 */
[----:B------:R-:W-:Y:S02]  /*3fb0*/  IMAD.MOV.U32 R4, RZ, RZ, R0 ;  /* 0x000000ffff047224 */ /* 0x000fe400078e0000 */
[----:B------:R-:W-:-:S03]  /*3fc0*/  IMAD.MOV.U32 R6, RZ, RZ, R18 ;  /* 0x000000ffff067224 */ /* 0x000fc600078e0012 */
[----:B------:R-:W-:Y:S04]  /*3fd0*/  BSSY.RECONVERGENT B0, `(.L_x_75) ;  /* 0x0000015000007945 */ /* 0x000fe80003800200 */
.L_x_78:
        /* <DEDUP_REMOVED lines=15> */
.L_x_77:
[----:B------:R-:W-:Y:S05]  /*40d0*/  BSYNC.RECONVERGENT B1 ;  /* 0x0000000000017941 */ /* 0x000fea0003800200 */
.L_x_76:
[C---:B------:R-:W-:Y:S02]  /*40e0*/  IMAD.IADD R6, R7.reuse, 0x1, R6 ;  /* 0x0000000107067824 */ /* 0x040fe400078e0206 */
[----:B-1----:R-:W-:-:S03]  /*40f0*/  IMAD R4, R7, 0x4, R4 ;  /* 0x0000000407047824 */ /* 0x002fc600078e0204 */
[----:B------:R-:W-:-:S13]  /*4100*/  ISETP.GE.U32.AND P0, PT, R6, 0x800, PT ;  /* 0x000008000600780c */ /* 0x000fda0003f06070 */
[----:B------:R-:W-:Y:S05]  /*4110*/  @!P0 BRA `(.L_x_78) ;  /* 0xfffffffc00b08947 */ /* 0x000fea000383ffff */
[----:B------:R-:W-:Y:S05]  /*4120*/  BSYNC.RECONVERGENT B0 ;  /* 0x0000000000007941 */ /* 0x000fea0003800200 */
.L_x_75:
[----:B------:R-:W-:Y:S01]  /*4130*/  BAR.SYNC.DEFER_BLOCKING 0x0 ;  /* 0x0000000000007b1d */ /* 0x000fe20000010000 */
[----:B------:R-:W-:Y:S01]  /*4140*/  IMAD.MOV.U32 R4, RZ, RZ, R0 ;  /* 0x000000ffff047224 */ /* 0x000fe200078e0000 */
[----:B------:R-:W-:-:S04]  /*4150*/  MOV R6, R18 ;  /* 0x0000001200067202 */ /* 0x000fc80000000f00 */
[----:B------:R-:W-:Y:S03]  /*4160*/  BSSY.RECONVERGENT B0, `(.L_x_79) ;  /* 0x0000015000007945 */ /* 0x000fe60003800200 */
.L_x_82:
        /* <DEDUP_REMOVED lines=15> */
.L_x_81:
[----:B------:R-:W-:Y:S05]  /*4260*/  BSYNC.RECONVERGENT B1 ;  /* 0x0000000000017941 */ /* 0x000fea0003800200 */
.L_x_80:
[C---:B------:R-:W-:Y:S02]  /*4270*/  IMAD.IADD R6, R7.reuse, 0x1, R6 ;  /* 0x0000000107067824 */ /* 0x040fe400078e0206 */
[----:B-1----:R-:W-:-:S03]  /*4280*/  IMAD R4, R7, 0x4, R4 ;  /* 0x0000000407047824 */ /* 0x002fc600078e0204 */
[----:B------:R-:W-:-:S13]  /*4290*/  ISETP.GE.U32.AND P0, PT, R6, 0x800, PT ;  /* 0x000008000600780c */ /* 0x000fda0003f06070 */
[----:B------:R-:W-:Y:S05]  /*42a0*/  @!P0 BRA `(.L_x_82) ;  /* 0xfffffffc00b08947 */ /* 0x000fea000383ffff */
[----:B------:R-:W-:Y:S05]  /*42b0*/  BSYNC.RECONVERGENT B0 ;  /* 0x0000000000007941 */ /* 0x000fea0003800200 */
.L_x_79:
[----:B------:R-:W-:Y:S01]  /*42c0*/  BAR.SYNC.DEFER_BLOCKING 0x0 ;  /* 0x0000000000007b1d */ /* 0x000fe20000010000 */
[----:B------:R-:W-:Y:S01]  /*42d0*/  MOV R4, R0 ;  /* 0x0000000000047202 */ /* 0x000fe20000000f00 */
[----:B------:R-:W-:-:S04]  /*42e0*/  IMAD.MOV.U32 R6, RZ, RZ, R18 ;  /* 0x000000ffff067224 */ /* 0x000fc800078e0012 */
[----:B------:R-:W-:Y:S03]  /*42f0*/  BSSY.RECONVERGENT B0, `(.L_x_83) ;  /* 0x0000015000007945 */ /* 0x000fe60003800200 */
.L_x_86:
        /* <DEDUP_REMOVED lines=15> */
.L_x_85:
[----:B------:R-:W-:Y:S05]  /*43f0*/  BSYNC.RECONVERGENT B1 ;  /* 0x0000000000017941 */ /* 0x000fea0003800200 */
.L_x_84:
[C---:B------:R-:W-:Y:S01]  /*4400*/  IMAD.IADD R6, R7.reuse, 0x1, R6 ;  /* 0x0000000107067824 */ /* 0x040fe200078e0206 */
[----:B-1----:R-:W-:-:S04]  /*4410*/  LEA R4, R7, R4, 0x2 ;  /* 0x0000000407047211 */ /* 0x002fc800078e10ff */
[----:B------:R-:W-:-:S13]  /*4420*/  ISETP.GE.U32.AND P0, PT, R6, 0x800, PT ;  /* 0x000008000600780c */ /* 0x000fda0003f06070 */
[----:B------:R-:W-:Y:S05]  /*4430*/  @!P0 BRA `(.L_x_86) ;  /* 0xfffffffc00b08947 */ /* 0x000fea000383ffff */
[----:B------:R-:W-:Y:S05]  /*4440*/  BSYNC.RECONVERGENT B0 ;  /* 0x0000000000007941 */ /* 0x000fea0003800200 */
.L_x_83:
[----:B------:R-:W-:Y:S01]  /*4450*/  BAR.SYNC.DEFER_BLOCKING 0x0 ;  /* 0x0000000000007b1d */ /* 0x000fe20000010000 */
[----:B------:R-:W-:Y:S02]  /*4460*/  IMAD.MOV.U32 R4, RZ, RZ, R0 ;  /* 0x000000ffff047224 */ /* 0x000fe400078e0000 */
[----:B------:R-:W-:-:S03]  /*4470*/  IMAD.MOV.U32 R6, RZ, RZ, R18 ;  /* 0x000000ffff067224 */ /* 0x000fc600078e0012 */
[----:B------:R-:W-:Y:S04]  /*4480*/  BSSY.RECONVERGENT B0, `(.L_x_87) ;  /* 0x0000015000007945 */ /* 0x000fe80003800200 */
.L_x_90:
        /* <DEDUP_REMOVED lines=15> */
.L_x_89:
[----:B------:R-:W-:Y:S05]  /*4580*/  BSYNC.RECONVERGENT B1 ;  /* 0x0000000000017941 */ /* 0x000fea0003800200 */
.L_x_88:
[C---:B------:R-:W-:Y:S01]  /*4590*/  IADD3 R6, PT, PT, R7.reuse, R6, RZ ;  /* 0x0000000607067210 */ /* 0x040fe20007ffe0ff */
[----:B-1----:R-:W-:-:S03]  /*45a0*/  IMAD R4, R7, 0x4, R4 ;  /* 0x0000000407047824 */ /* 0x002fc600078e0204 */
[----:B------:R-:W-:-:S13]  /*45b0*/  ISETP.GE.U32.AND P0, PT, R6, 0x800, PT ;  /* 0x000008000600780c */ /* 0x000fda0003f06070 */
[----:B------:R-:W-:Y:S05]  /*45c0*/  @!P0 BRA `(.L_x_90) ;  /* 0xfffffffc00b08947 */ /* 0x000fea000383ffff */
[----:B------:R-:W-:Y:S05]  /*45d0*/  BSYNC.RECONVERGENT B0 ;  /* 0x0000000000007941 */ /* 0x000fea0003800200 */
.L_x_87:
[----:B------:R-:W-:Y:S01]  /*45e0*/  BAR.SYNC.DEFER_BLOCKING 0x0 ;  /* 0x0000000000007b1d */ /* 0x000fe20000010000 */
[----:B------:R-:W-:Y:S02]  /*45f0*/  IMAD.MOV.U32 R4, RZ, RZ, R0 ;  /* 0x000000ffff047224 */ /* 0x000fe400078e0000 */
[----:B------:R-:W-:-:S03]  /*4600*/  IMAD.MOV.U32 R6, RZ, RZ, R18 ;  /* 0x000000ffff067224 */ /* 0x000fc600078e0012 */
[----:B------:R-:W-:Y:S04]  /*4610*/  BSSY.RECONVERGENT B0, `(.L_x_91) ;  /* 0x0000015000007945 */ /* 0x000fe80003800200 */
.L_x_94:
        /* <DEDUP_REMOVED lines=15> */
.L_x_93:
[----:B------:R-:W-:Y:S05]  /*4710*/  BSYNC.RECONVERGENT B1 ;  /* 0x0000000000017941 */ /* 0x000fea0003800200 */
.L_x_92:
[C---:B------:R-:W-:Y:S02]  /*4720*/  IMAD.IADD R6, R7.reuse, 0x1, R6 ;  /* 0x0000000107067824 */ /* 0x040fe400078e0206 */
[----:B-1----:R-:W-:-:S03]  /*4730*/  IMAD R4, R7, 0x4, R4 ;  /* 0x0000000407047824 */ /* 0x002fc600078e0204 */
[----:B------:R-:W-:-:S13]  /*4740*/  ISETP.GE.U32.AND P0, PT, R6, 0x800, PT ;  /* 0x000008000600780c */ /* 0x000fda0003f06070 */
[----:B------:R-:W-:Y:S05]  /*4750*/  @!P0 BRA `(.L_x_94) ;  /* 0xfffffffc00b08947 */ /* 0x000fea000383ffff */
[----:B------:R-:W-:Y:S05]  /*4760*/  BSYNC.RECONVERGENT B0 ;  /* 0x0000000000007941 */ /* 0x000fea0003800200 */
.L_x_91:
[----:B------:R-:W-:Y:S01]  /*4770*/  BAR.SYNC.DEFER_BLOCKING 0x0 ;  /* 0x0000000000007b1d */ /* 0x000fe20000010000 */
[----:B------:R-:W-:Y:S01]  /*4780*/  MOV R4, R0 ;  /* 0x0000000000047202 */ /* 0x000fe20000000f00 */
[----:B------:R-:W-:-:S04]  /*4790*/  IMAD.MOV.U32 R6, RZ, RZ, R18 ;  /* 0x000000ffff067224 */ /* 0x000fc800078e0012 */
[----:B------:R-:W-:Y:S03]  /*47a0*/  BSSY.RECONVERGENT B0, `(.L_x_95) ;  /* 0x0000015000007945 */ /* 0x000fe60003800200 */
.L_x_98:
        /* <DEDUP_REMOVED lines=15> */
.L_x_97:
[----:B------:R-:W-:Y:S05]  /*48a0*/  BSYNC.RECONVERGENT B1 ;  /* 0x0000000000017941 */ /* 0x000fea0003800200 */
.L_x_96:
[C---:B------:R-:W-:Y:S01]  /*48b0*/  IADD3 R6, PT, PT, R7.reuse, R6, RZ ;  /* 0x0000000607067210 */ /* 0x040fe20007ffe0ff */
[----:B-1----:R-:W-:-:S03]  /*48c0*/  IMAD R4, R7, 0x4, R4 ;  /* 0x0000000407047824 */ /* 0x002fc600078e0204 */
[----:B------:R-:W-:-:S13]  /*48d0*/  ISETP.GE.U32.AND P0, PT, R6, 0x800, PT ;  /* 0x000008000600780c */ /* 0x000fda0003f06070 */
[----:B------:R-:W-:Y:S05]  /*48e0*/  @!P0 BRA `(.L_x_98) ;  /* 0xfffffffc00b08947 */ /* 0x000fea000383ffff */
[----:B------:R-:W-:Y:S05]  /*48f0*/  BSYNC.RECONVERGENT B0 ;  /* 0x0000000000007941 */ /* 0x000fea0003800200 */
.L_x_95:
[----:B------:R-:W-:Y:S01]  /*4900*/  BAR.SYNC.DEFER_BLOCKING 0x0 ;  /* 0x0000000000007b1d */ /* 0x000fe20000010000 */
[----:B------:R-:W-:Y:S01]  /*4910*/  IMAD.MOV.U32 R4, RZ, RZ, R0 ;  /* 0x000000ffff047224 */ /* 0x000fe200078e0000 */
[----:B------:R-:W-:-:S04]  /*4920*/  MOV R6, R18 ;  /* 0x0000001200067202 */ /* 0x000fc80000000f00 */
[----:B------:R-:W-:Y:S03]  /*4930*/  BSSY.RECONVERGENT B0, `(.L_x_99) ;  /* 0x0000015000007945 */ /* 0x000fe60003800200 */
.L_x_102:
        /* <DEDUP_REMOVED lines=15> */
.L_x_101:
[----:B------:R-:W-:Y:S05]  /*4a30*/  BSYNC.RECONVERGENT B1 ;  /* 0x0000000000017941 */ /* 0x000fea0003800200 */
.L_x_100:
[C---:B------:R-:W-:Y:S01]  /*4a40*/  IMAD.IADD R6, R7.reuse, 0x1, R6 ;  /* 0x0000000107067824 */ /* 0x040fe200078e0206 */
[----:B-1----:R-:W-:-:S04]  /*4a50*/  LEA R4, R7, R4, 0x2 ;  /* 0x0000000407047211 */ /* 0x002fc800078e10ff */
[----:B------:R-:W-:-:S13]  /*4a60*/  ISETP.GE.U32.AND P0, PT, R6, 0x800, PT ;  /* 0x000008000600780c */ /* 0x000fda0003f06070 */
[----:B------:R-:W-:Y:S05]  /*4a70*/  @!P0 BRA `(.L_x_102) ;  /* 0xfffffffc00b08947 */ /* 0x000fea000383ffff */
[----:B------:R-:W-:Y:S05]  /*4a80*/  BSYNC.RECONVERGENT B0 ;  /* 0x0000000000007941 */ /* 0x000fea0003800200 */
.L_x_99:
[----:B------:R-:W-:Y:S01]  /*4a90*/  BAR.SYNC.DEFER_BLOCKING 0x0 ;  /* 0x0000000000007b1d */ /* 0x000fe20000010000 */
[----:B------:R-:W-:Y:S02]  /*4aa0*/  IMAD.MOV.U32 R4, RZ, RZ, R0 ;  /* 0x000000ffff047224 */ /* 0x000fe400078e0000 */
[----:B------:R-:W-:-:S03]  /*4ab0*/  IMAD.MOV.U32 R6, RZ, RZ, R18 ;  /* 0x000000ffff067224 */ /* 0x000fc600078e0012 */
[----:B------:R-:W-:Y:S04]  /*4ac0*/  BSSY.RECONVERGENT B0, `(.L_x_103) ;  /* 0x0000015000007945 */ /* 0x000fe80003800200 */
.L_x_106:
        /* <DEDUP_REMOVED lines=15> */
.L_x_105:
[----:B------:R-:W-:Y:S05]  /*4bc0*/  BSYNC.RECONVERGENT B1 ;  /* 0x0000000000017941 */ /* 0x000fea0003800200 */
.L_x_104:
[C---:B------:R-:W-:Y:S02]  /*4bd0*/  IMAD.IADD R6, R7.reuse, 0x1, R6 ;  /* 0x0000000107067824 */ /* 0x040fe400078e0206 */
[----:B-1----:R-:W-:-:S03]  /*4be0*/  IMAD R4, R7, 0x4, R4 ;  /* 0x0000000407047824 */ /* 0x002fc600078e0204 */
[----:B------:R-:W-:-:S13]  /*4bf0*/  ISETP.GE.U32.AND P0, PT, R6, 0x800, PT ;  /* 0x000008000600780c */ /* 0x000fda0003f06070 */
[----:B------:R-:W-:Y:S05]  /*4c00*/  @!P0 BRA `(.L_x_106) ;  /* 0xfffffffc00b08947 */ /* 0x000fea000383ffff */
[----:B------:R-:W-:Y:S05]  /*4c10*/  BSYNC.RECONVERGENT B0 ;  /* 0x0000000000007941 */ /* 0x000fea0003800200 */
.L_x_103:
[----:B------:R-:W-:Y:S01]  /*4c20*/  BAR.SYNC.DEFER_BLOCKING 0x0 ;  /* 0x0000000000007b1d */ /* 0x000fe20000010000 */
[----:B------:R-:W-:Y:S01]  /*4c30*/  MOV R4, R0 ;  /* 0x0000000000047202 */ /* 0x000fe20000000f00 */
[----:B------:R-:W-:-:S04]  /*4c40*/  IMAD.MOV.U32 R6, RZ, RZ, R18 ;  /* 0x000000ffff067224 */ /* 0x000fc800078e0012 */
[----:B------:R-:W-:Y:S03]  /*4c50*/  BSSY.RECONVERGENT B0, `(.L_x_107) ;  /* 0x0000015000007945 */ /* 0x000fe60003800200 */
.L_x_110:
        /* <DEDUP_REMOVED lines=15> */
.L_x_109:
[----:B------:R-:W-:Y:S05]  /*4d50*/  BSYNC.RECONVERGENT B1 ;  /* 0x0000000000017941 */ /* 0x000fea0003800200 */
.L_x_108:
[C---:B------:R-:W-:Y:S01]  /*4d60*/  IADD3 R6, PT, PT, R7.reuse, R6, RZ ;  /* 0x0000000607067210 */ /* 0x040fe20007ffe0ff */
[----:B-1----:R-:W-:-:S03]  /*4d70*/  IMAD R4, R7, 0x4, R4 ;  /* 0x0000000407047824 */ /* 0x002fc600078e0204 */
[----:B------:R-:W-:-:S13]  /*4d80*/  ISETP.GE.U32.AND P0, PT, R6, 0x800, PT ;  /* 0x000008000600780c */ /* 0x000fda0003f06070 */
[----:B------:R-:W-:Y:S05]  /*4d90*/  @!P0 BRA `(.L_x_110) ;  /* 0xfffffffc00b08947 */ /* 0x000fea000383ffff */
[----:B------:R-:W-:Y:S05]  /*4da0*/  BSYNC.RECONVERGENT B0 ;  /* 0x0000000000007941 */ /* 0x000fea0003800200 */
.L_x_107:
[----:B------:R-:W-:Y:S01]  /*4db0*/  BAR.SYNC.DEFER_BLOCKING 0x0 ;  /* 0x0000000000007b1d */ /* 0x000fe20000010000 */
[----:B------:R-:W-:Y:S01]  /*4dc0*/  IMAD.MOV.U32 R4, RZ, RZ, R0 ;  /* 0x000000ffff047224 */ /* 0x000fe200078e0000 */
[----:B------:R-:W-:-:S04]  /*4dd0*/  MOV R6, R18 ;  /* 0x0000001200067202 */ /* 0x000fc80000000f00 */
[----:B------:R-:W-:Y:S03]  /*4de0*/  BSSY.RECONVERGENT B0, `(.L_x_111) ;  /* 0x0000015000007945 */ /* 0x000fe60003800200 */
.L_x_114:
        /* <DEDUP_REMOVED lines=15> */
.L_x_113:
[----:B------:R-:W-:Y:S05]  /*4ee0*/  BSYNC.RECONVERGENT B1 ;  /* 0x0000000000017941 */ /* 0x000fea0003800200 */
.L_x_112:
[C---:B------:R-:W-:Y:S01]  /*4ef0*/  IMAD.IADD R6, R7.reuse, 0x1, R6 ;  /* 0x0000000107067824 */ /* 0x040fe200078e0206 */
[----:B-1----:R-:W-:-:S04]  /*4f00*/  LEA R4, R7, R4, 0x2 ;  /* 0x0000000407047211 */ /* 0x002fc800078e10ff */
[----:B------:R-:W-:-:S13]  /*4f10*/  ISETP.GE.U32.AND P0, PT, R6, 0x800, PT ;  /* 0x000008000600780c */ /* 0x000fda0003f06070 */
[----:B------:R-:W-:Y:S05]  /*4f20*/  @!P0 BRA `(.L_x_114) ;  /* 0xfffffffc00b08947 */ /* 0x000fea000383ffff */
[----:B------:R-:W-:Y:S05]  /*4f30*/  BSYNC.RECONVERGENT B0 ;  /* 0x0000000000007941 */ /* 0x000fea0003800200 */
.L_x_111:
[----:B------:R-:W-:Y:S01]  /*4f40*/  BAR.SYNC.DEFER_BLOCKING 0x0 ;  /* 0x0000000000007b1d */ /* 0x000fe20000010000 */
[----:B------:R-:W-:Y:S02]  /*4f50*/  IMAD.MOV.U32 R4, RZ, RZ, R0 ;  /* 0x000000ffff047224 */ /* 0x000fe400078e0000 */
[----:B------:R-:W-:-:S03]  /*4f60*/  IMAD.MOV.U32 R6, RZ, RZ, R18 ;  /* 0x000000ffff067224 */ /* 0x000fc600078e0012 */
[----:B------:R-:W-:Y:S04]  /*4f70*/  BSSY.RECONVERGENT B0, `(.L_x_115) ;  /* 0x0000015000007945 */ /* 0x000fe80003800200 */
.L_x_118:
        /* <DEDUP_REMOVED lines=15> */
.L_x_117:
[----:B------:R-:W-:Y:S05]  /*5070*/  BSYNC.RECONVERGENT B1 ;  /* 0x0000000000017941 */ /* 0x000fea0003800200 */
.L_x_116:
[C---:B------:R-:W-:Y:S02]  /*5080*/  IMAD.IADD R6, R7.reuse, 0x1, R6 ;  /* 0x0000000107067824 */ /* 0x040fe400078e0206 */
[----:B-1----:R-:W-:-:S03]  /*5090*/  IMAD R4, R7, 0x4, R4 ;  /* 0x0000000407047824 */ /* 0x002fc600078e0204 */
[----:B------:R-:W-:-:S13]  /*50a0*/  ISETP.GE.U32.AND P0, PT, R6, 0x800, PT ;  /* 0x000008000600780c */ /* 0x000fda0003f06070 */
[----:B------:R-:W-:Y:S05]  /*50b0*/  @!P0 BRA `(.L_x_118) ;  /* 0xfffffffc00b08947 */ /* 0x000fea000383ffff */
[----:B------:R-:W-:Y:S05]  /*50c0*/  BSYNC.RECONVERGENT B0 ;  /* 0x0000000000007941 */ /* 0x000fea0003800200 */
.L_x_115:
[----:B------:R-:W-:Y:S01]  /*50d0*/  BAR.SYNC.DEFER_BLOCKING 0x0 ;  /* 0x0000000000007b1d */ /* 0x000fe20000010000 */
[----:B------:R-:W-:Y:S01]  /*50e0*/  MOV R4, R0 ;  /* 0x0000000000047202 */ /* 0x000fe20000000f00 */
[----:B------:R-:W-:-:S04]  /*50f0*/  IMAD.MOV.U32 R6, RZ, RZ, R18 ;  /* 0x000000ffff067224 */ /* 0x000fc800078e0012 */
[----:B------:R-:W-:Y:S03]  /*5100*/  BSSY.RECONVERGENT B0, `(.L_x_119) ;  /* 0x0000015000007945 */ /* 0x000fe60003800200 */
.L_x_122:
        /* <DEDUP_REMOVED lines=15> */
.L_x_121:
[----:B------:R-:W-:Y:S05]  /*5200*/  BSYNC.RECONVERGENT B1 ;  /* 0x0000000000017941 */ /* 0x000fea0003800200 */
.L_x_120:
[C---:B------:R-:W-:Y:S01]  /*5210*/  IADD3 R6, PT, PT, R7.reuse, R6, RZ ;  /* 0x0000000607067210 */ /* 0x040fe20007ffe0ff */
[----:B-1----:R-:W-:-:S03]  /*5220*/  IMAD R4, R7, 0x4, R4 ;  /* 0x0000000407047824 */ /* 0x002fc600078e0204 */
[----:B------:R-:W-:-:S13]  /*5230*/  ISETP.GE.U32.AND P0, PT, R6, 0x800, PT ;  /* 0x000008000600780c */ /* 0x000fda0003f06070 */
[----:B------:R-:W-:Y:S05]  /*5240*/  @!P0 BRA `(.L_x_122) ;  /* 0xfffffffc00b08947 */ /* 0x000fea000383ffff */
[----:B------:R-:W-:Y:S05]  /*5250*/  BSYNC.RECONVERGENT B0 ;  /* 0x0000000000007941 */ /* 0x000fea0003800200 */
.L_x_119:
[----:B------:R-:W-:Y:S01]  /*5260*/  BAR.SYNC.DEFER_BLOCKING 0x0 ;  /* 0x0000000000007b1d */ /* 0x000fe20000010000 */
[----:B------:R-:W-:Y:S01]  /*5270*/  IMAD.MOV.U32 R4, RZ, RZ, R0 ;  /* 0x000000ffff047224 */ /* 0x000fe200078e0000 */
[----:B------:R-:W-:-:S04]  /*5280*/  MOV R6, R18 ;  /* 0x0000001200067202 */ /* 0x000fc80000000f00 */
[----:B------:R-:W-:Y:S03]  /*5290*/  BSSY.RECONVERGENT B0, `(.L_x_123) ;  /* 0x0000015000007945 */ /* 0x000fe60003800200 */
.L_x_126:
        /* <DEDUP_REMOVED lines=15> */
.L_x_125:
[----:B------:R-:W-:Y:S05]  /*5390*/  BSYNC.RECONVERGENT B1 ;  /* 0x0000000000017941 */ /* 0x000fea0003800200 */
.L_x_124:
[C---:B------:R-:W-:Y:S01]  /*53a0*/  IMAD.IADD R6, R7.reuse, 0x1, R6 ;  /* 0x0000000107067824 */ /* 0x040fe200078e0206 */
[----:B-1----:R-:W-:-:S04]  /*53b0*/  LEA R4, R7, R4, 0x2 ;  /* 0x0000000407047211 */ /* 0x002fc800078e10ff */
[----:B------:R-:W-:-:S13]  /*53c0*/  ISETP.GE.U32.AND P0, PT, R6, 0x800, PT ;  /* 0x000008000600780c */ /* 0x000fda0003f06070 */
[----:B------:R-:W-:Y:S05]  /*53d0*/  @!P0 BRA `(.L_x_126) ;  /* 0xfffffffc00b08947 */ /* 0x000fea000383ffff */
[----:B------:R-:W-:Y:S05]  /*53e0*/  BSYNC.RECONVERGENT B0 ;  /* 0x0000000000007941 */ /* 0x000fea0003800200 */
.L_x_123:
[----:B------:R-:W-:Y:S01]  /*53f0*/  BAR.SYNC.DEFER_BLOCKING 0x0 ;  /* 0x0000000000007b1d */ /* 0x000fe20000010000 */
[----:B------:R-:W-:Y:S02]  /*5400*/  IMAD.MOV.U32 R4, RZ, RZ, R0 ;  /* 0x000000ffff047224 */ /* 0x000fe400078e0000 */
[----:B------:R-:W-:-:S03]  /*5410*/  IMAD.MOV.U32 R6, RZ, RZ, R18 ;  /* 0x000000ffff067224 */ /* 0x000fc600078e0012 */
[----:B------:R-:W-:Y:S04]  /*5420*/  BSSY.RECONVERGENT B0, `(.L_x_127) ;  /* 0x0000015000007945 */ /* 0x000fe80003800200 */
.L_x_130:
        /* <DEDUP_REMOVED lines=15> */
.L_x_129:
[----:B------:R-:W-:Y:S05]  /*5520*/  BSYNC.RECONVERGENT B1 ;  /* 0x0000000000017941 */ /* 0x000fea0003800200 */
.L_x_128:
[C---:B------:R-:W-:Y:S02]  /*5530*/  IMAD.IADD R6, R7.reuse, 0x1, R6 ;  /* 0x0000000107067824 */ /* 0x040fe400078e0206 */
[----:B-1----:R-:W-:-:S03]  /*5540*/  IMAD R4, R7, 0x4, R4 ;  /* 0x0000000407047824 */ /* 0x002fc600078e0204 */
[----:B------:R-:W-:-:S13]  /*5550*/  ISETP.GE.U32.AND P0, PT, R6, 0x800, PT ;  /* 0x000008000600780c */ /* 0x000fda0003f06070 */
[----:B------:R-:W-:Y:S05]  /*5560*/  @!P0 BRA `(.L_x_130) ;  /* 0xfffffffc00b08947 */ /* 0x000fea000383ffff */
[----:B------:R-:W-:Y:S05]  /*5570*/  BSYNC.RECONVERGENT B0 ;  /* 0x0000000000007941 */ /* 0x000fea0003800200 */
.L_x_127:
[----:B------:R-:W-:Y:S01]  /*5580*/  BAR.SYNC.DEFER_BLOCKING 0x0 ;  /* 0x0000000000007b1d */ /* 0x000fe20000010000 */
[----:B------:R-:W-:Y:S01]  /*5590*/  MOV R4, R0 ;  /* 0x0000000000047202 */ /* 0x000fe20000000f00 */
[----:B------:R-:W-:-:S04]  /*55a0*/  IMAD.MOV.U32 R6, RZ, RZ, R18 ;  /* 0x000000ffff067224 */ /* 0x000fc800078e0012 */
[----:B------:R-:W-:Y:S03]  /*55b0*/  BSSY.RECONVERGENT B0, `(.L_x_131) ;  /* 0x0000015000007945 */ /* 0x000fe60003800200 */
.L_x_134:
        /* <DEDUP_REMOVED lines=15> */
.L_x_133:
[----:B------:R-:W-:Y:S05]  /*56b0*/  BSYNC.RECONVERGENT B1 ;  /* 0x0000000000017941 */ /* 0x000fea0003800200 */
.L_x_132:
[C---:B------:R-:W-:Y:S01]  /*56c0*/  IADD3 R6, PT, PT, R7.reuse, R6, RZ ;  /* 0x0000000607067210 */ /* 0x040fe20007ffe0ff */
[----:B-1----:R-:W-:-:S03]  /*56d0*/  IMAD R4, R7, 0x4, R4 ;  /* 0x0000000407047824 */ /* 0x002fc600078e0204 */
[----:B------:R-:W-:-:S13]  /*56e0*/  ISETP.GE.U32.AND P0, PT, R6, 0x800, PT ;  /* 0x000008000600780c */ /* 0x000fda0003f06070 */
[----:B------:R-:W-:Y:S05]  /*56f0*/  @!P0 BRA `(.L_x_134) ;  /* 0xfffffffc00b08947 */ /* 0x000fea000383ffff */
[----:B------:R-:W-:Y:S05]  /*5700*/  BSYNC.RECONVERGENT B0 ;  /* 0x0000000000007941 */ /* 0x000fea0003800200 */
.L_x_131:
[----:B------:R-:W-:Y:S01]  /*5710*/  BAR.SYNC.DEFER_BLOCKING 0x0 ;  /* 0x0000000000007b1d */ /* 0x000fe20000010000 */
[----:B------:R-:W-:Y:S01]  /*5720*/  IMAD.MOV.U32 R4, RZ, RZ, R0 ;  /* 0x000000ffff047224 */ /* 0x000fe200078e0000 */
[----:B------:R-:W-:-:S04]  /*5730*/  MOV R6, R18 ;  /* 0x0000001200067202 */ /* 0x000fc80000000f00 */
[----:B------:R-:W-:Y:S03]  /*5740*/  BSSY.RECONVERGENT B0, `(.L_x_135) ;  /* 0x0000015000007945 */ /* 0x000fe60003800200 */
.L_x_138:
        /* <DEDUP_REMOVED lines=15> */
.L_x_137:
[----:B------:R-:W-:Y:S05]  /*5840*/  BSYNC.RECONVERGENT B1 ;  /* 0x0000000000017941 */ /* 0x000fea0003800200 */
.L_x_136:
[C---:B------:R-:W-:Y:S01]  /*5850*/  IMAD.IADD R6, R7.reuse, 0x1, R6 ;  /* 0x0000000107067824 */ /* 0x040fe200078e0206 */
[----:B-1----:R-:W-:-:S04]  /*5860*/  LEA R4, R7, R4, 0x2 ;  /* 0x0000000407047211 */ /* 0x002fc800078e10ff */
[----:B------:R-:W-:-:S13]  /*5870*/  ISETP.GE.U32.AND P0, PT, R6, 0x800, PT ;  /* 0x000008000600780c */ /* 0x000fda0003f06070 */
[----:B------:R-:W-:Y:S05]  /*5880*/  @!P0 BRA `(.L_x_138) ;  /* 0xfffffffc00b08947 */ /* 0x000fea000383ffff */
[----:B------:R-:W-:Y:S05]  /*5890*/  BSYNC.RECONVERGENT B0 ;  /* 0x0000000000007941 */ /* 0x000fea0003800200 */
.L_x_135:
[----:B------:R-:W-:Y:S01]  /*58a0*/  BAR.SYNC.DEFER_BLOCKING 0x0 ;  /* 0x0000000000007b1d */ /* 0x000fe20000010000 */
[----:B------:R-:W-:Y:S02]  /*58b0*/  IMAD.MOV.U32 R4, RZ, RZ, R0 ;  /* 0x000000ffff047224 */ /* 0x000fe400078e0000 */
[----:B------:R-:W-:-:S03]  /*58c0*/  IMAD.MOV.U32 R6, RZ, RZ, R18 ;  /* 0x000000ffff067224 */ /* 0x000fc600078e0012 */
[----:B------:R-:W-:Y:S04]  /*58d0*/  BSSY.RECONVERGENT B0, `(.L_x_139) ;  /* 0x0000015000007945 */ /* 0x000fe80003800200 */
.L_x_142:
        /* <DEDUP_REMOVED lines=15> */
.L_x_141:
[----:B------:R-:W-:Y:S05]  /*59d0*/  BSYNC.RECONVERGENT B1 ;  /* 0x0000000000017941 */ /* 0x000fea0003800200 */
.L_x_140:
[C---:B------:R-:W-:Y:S02]  /*59e0*/  IMAD.IADD R6, R7.reuse, 0x1, R6 ;  /* 0x0000000107067824 */ /* 0x040fe400078e0206 */
[----:B-1----:R-:W-:-:S03]  /*59f0*/  IMAD R4, R7, 0x4, R4 ;  /* 0x0000000407047824 */ /* 0x002fc600078e0204 */
[----:B------:R-:W-:-:S13]  /*5a00*/  ISETP.GE.U32.AND P0, PT, R6, 0x800, PT ;  /* 0x000008000600780c */ /* 0x000fda0003f06070 */
[----:B------:R-:W-:Y:S05]  /*5a10*/  @!P0 BRA `(.L_x_142) ;  /* 0xfffffffc00b08947 */ /* 0x000fea000383ffff */
[----:B------:R-:W-:Y:S05]  /*5a20*/  BSYNC.RECONVERGENT B0 ;  /* 0x0000000000007941 */ /* 0x000fea0003800200 */
.L_x_139:
[----:B------:R-:W-:Y:S01]  /*5a30*/  BAR.SYNC.DEFER_BLOCKING 0x0 ;  /* 0x0000000000007b1d */ /* 0x000fe20000010000 */
[----:B------:R-:W-:Y:S01]  /*5a40*/  MOV R4, R0 ;  /* 0x0000000000047202 */ /* 0x000fe20000000f00 */
[----:B------:R-:W-:-:S04]  /*5a50*/  IMAD.MOV.U32 R6, RZ, RZ, R18 ;  /* 0x000000ffff067224 */ /* 0x000fc800078e0012 */
[----:B------:R-:W-:Y:S03]  /*5a60*/  BSSY.RECONVERGENT B0, `(.L_x_143) ;  /* 0x0000015000007945 */ /* 0x000fe60003800200 */
.L_x_146:
        /* <DEDUP_REMOVED lines=15> */
.L_x_145:
[----:B------:R-:W-:Y:S05]  /*5b60*/  BSYNC.RECONVERGENT B1 ;  /* 0x0000000000017941 */ /* 0x000fea0003800200 */
.L_x_144:
[C---:B------:R-:W-:Y:S01]  /*5b70*/  IADD3 R6, PT, PT, R7.reuse, R6, RZ ;  /* 0x0000000607067210 */ /* 0x040fe20007ffe0ff */
[----:B-1----:R-:W-:-:S03]  /*5b80*/  IMAD R4, R7, 0x4, R4 ;  /* 0x0000000407047824 */ /* 0x002fc600078e0204 */
[----:B------:R-:W-:-:S13]  /*5b90*/  ISETP.GE.U32.AND P0, PT, R6, 0x800, PT ;  /* 0x000008000600780c */ /* 0x000fda0003f06070 */
[----:B------:R-:W-:Y:S05]  /*5ba0*/  @!P0 BRA `(.L_x_146) ;  /* 0xfffffffc00b08947 */ /* 0x000fea000383ffff */
[----:B------:R-:W-:Y:S05]  /*5bb0*/  BSYNC.RECONVERGENT B0 ;  /* 0x0000000000007941 */ /* 0x000fea0003800200 */
.L_x_143:
[----:B------:R-:W-:Y:S01]  /*5bc0*/  BAR.SYNC.DEFER_BLOCKING 0x0 ;  /* 0x0000000000007b1d */ /* 0x000fe20000010000 */
[----:B------:R-:W-:Y:S01]  /*5bd0*/  IMAD.MOV.U32 R4, RZ, RZ, R0 ;  /* 0x000000ffff047224 */ /* 0x000fe200078e0000 */
[----:B------:R-:W-:-:S04]  /*5be0*/  MOV R6, R18 ;  /* 0x0000001200067202 */ /* 0x000fc80000000f00 */
[----:B------:R-:W-:Y:S03]  /*5bf0*/  BSSY.RECONVERGENT B0, `(.L_x_147) ;  /* 0x0000015000007945 */ /* 0x000fe60003800200 */
.L_x_150:
        /* <DEDUP_REMOVED lines=15> */
.L_x_149:
[----:B------:R-:W-:Y:S05]  /*5cf0*/  BSYNC.RECONVERGENT B1 ;  /* 0x0000000000017941 */ /* 0x000fea0003800200 */
.L_x_148:
[C---:B------:R-:W-:Y:S01]  /*5d00*/  IMAD.IADD R6, R7.reuse, 0x1, R6 ;  /* 0x0000000107067824 */ /* 0x040fe200078e0206 */
[----:B-1----:R-:W-:-:S04]  /*5d10*/  LEA R4, R7, R4, 0x2 ;  /* 0x0000000407047211 */ /* 0x002fc800078e10ff */
[----:B------:R-:W-:-:S13]  /*5d20*/  ISETP.GE.U32.AND P0, PT, R6, 0x800, PT ;  /* 0x000008000600780c */ /* 0x000fda0003f06070 */
[----:B------:R-:W-:Y:S05]  /*5d30*/  @!P0 BRA `(.L_x_150) ;  /* 0xfffffffc00b08947 */ /* 0x000fea000383ffff */
[----:B------:R-:W-:Y:S05]  /*5d40*/  BSYNC.RECONVERGENT B0 ;  /* 0x0000000000007941 */ /* 0x000fea0003800200 */
.L_x_147:
[----:B------:R-:W-:Y:S01]  /*5d50*/  BAR.SYNC.DEFER_BLOCKING 0x0 ;  /* 0x0000000000007b1d */ /* 0x000fe20000010000 */
[----:B------:R-:W-:Y:S02]  /*5d60*/  IMAD.MOV.U32 R4, RZ, RZ, R0 ;  /* 0x000000ffff047224 */ /* 0x000fe400078e0000 */
[----:B------:R-:W-:-:S03]  /*5d70*/  IMAD.MOV.U32 R6, RZ, RZ, R18 ;  /* 0x000000ffff067224 */ /* 0x000fc600078e0012 */
[----:B------:R-:W-:Y:S04]  /*5d80*/  BSSY.RECONVERGENT B0, `(.L_x_151) ;  /* 0x0000015000007945 */ /* 0x000fe80003800200 */
.L_x_154:
        /* <DEDUP_REMOVED lines=15> */
.L_x_153:
[----:B------:R-:W-:Y:S05]  /*5e80*/  BSYNC.RECONVERGENT B1 ;  /* 0x0000000000017941 */ /* 0x000fea0003800200 */
.L_x_152:
[C---:B------:R-:W-:Y:S02]  /*5e90*/  IMAD.IADD R6, R7.reuse, 0x1, R6 ;  /* 0x0000000107067824 */ /* 0x040fe400078e0206 */
[----:B-1----:R-:W-:-:S03]  /*5ea0*/  IMAD R4, R7, 0x4, R4 ;  /* 0x0000000407047824 */ /* 0x002fc600078e0204 */
[----:B------:R-:W-:-:S13]  /*5eb0*/  ISETP.GE.U32.AND P0, PT, R6, 0x800, PT ;  /* 0x000008000600780c */ /* 0x000fda0003f06070 */
[----:B------:R-:W-:Y:S05]  /*5ec0*/  @!P0 BRA `(.L_x_154) ;  /* 0xfffffffc00b08947 */ /* 0x000fea000383ffff */
[----:B------:R-:W-:Y:S05]  /*5ed0*/  BSYNC.RECONVERGENT B0 ;  /* 0x0000000000007941 */ /* 0x000fea0003800200 */
.L_x_151:
[----:B------:R-:W-:Y:S01]  /*5ee0*/  BAR.SYNC.DEFER_BLOCKING 0x0 ;  /* 0x0000000000007b1d */ /* 0x000fe20000010000 */
[----:B------:R-:W-:Y:S01]  /*5ef0*/  MOV R4, R0 ;  /* 0x0000000000047202 */ /* 0x000fe20000000f00 */
[----:B------:R-:W-:-:S04]  /*5f00*/  IMAD.MOV.U32 R6, RZ, RZ, R18 ;  /* 0x000000ffff067224 */ /* 0x000fc800078e0012 */
[----:B------:R-:W-:Y:S03]  /*5f10*/  BSSY.RECONVERGENT B0, `(.L_x_155) ;  /* 0x0000015000007945 */ /* 0x000fe60003800200 */
.L_x_158:
        /* <DEDUP_REMOVED lines=15> */
.L_x_157:
[----:B------:R-:W-:Y:S05]  /*6010*/  BSYNC.RECONVERGENT B1 ;  /* 0x0000000000017941 */ /* 0x000fea0003800200 */
.L_x_156:
[C---:B------:R-:W-:Y:S01]  /*6020*/  IADD3 R6, PT, PT, R7.reuse, R6, RZ ;  /* 0x0000000607067210 */ /* 0x040fe20007ffe0ff */
[----:B-1----:R-:W-:-:S03]  /*6030*/  IMAD R4, R7, 0x4, R4 ;  /* 0x0000000407047824 */ /* 0x002fc600078e0204 */
[----:B------:R-:W-:-:S13]  /*6040*/  ISETP.GE.U32.AND P0, PT, R6, 0x800, PT ;  /* 0x000008000600780c */ /* 0x000fda0003f06070 */
[----:B------:R-:W-:Y:S05]  /*6050*/  @!P0 BRA `(.L_x_158) ;  /* 0xfffffffc00b08947 */ /* 0x000fea000383ffff */
[----:B------:R-:W-:Y:S05]  /*6060*/  BSYNC.RECONVERGENT B0 ;  /* 0x0000000000007941 */ /* 0x000fea0003800200 */
.L_x_155:
[----:B------:R-:W-:Y:S01]  /*6070*/  BAR.SYNC.DEFER_BLOCKING 0x0 ;  /* 0x0000000000007b1d */ /* 0x000fe20000010000 */
[----:B------:R-:W-:Y:S01]  /*6080*/  IMAD.MOV.U32 R4, RZ, RZ, R0 ;  /* 0x000000ffff047224 */ /* 0x000fe200078e0000 */
[----:B------:R-:W-:-:S04]  /*6090*/  MOV R6, R18 ;  /* 0x0000001200067202 */ /* 0x000fc80000000f00 */
[----:B------:R-:W-:Y:S03]  /*60a0*/  BSSY.RECONVERGENT B0, `(.L_x_159) ;  /* 0x0000015000007945 */ /* 0x000fe60003800200 */
.L_x_162:
        /* <DEDUP_REMOVED lines=15> */
.L_x_161:
[----:B------:R-:W-:Y:S05]  /*61a0*/  BSYNC.RECONVERGENT B1 ;  /* 0x0000000000017941 */ /* 0x000fea0003800200 */
.L_x_160:
[C---:B------:R-:W-:Y:S01]  /*61b0*/  IMAD.IADD R6, R7.reuse, 0x1, R6 ;  /* 0x0000000107067824 */ /* 0x040fe200078e0206 */
[----:B-1----:R-:W-:-:S04]  /*61c0*/  LEA R4, R7, R4, 0x2 ;  /* 0x0000000407047211 */ /* 0x002fc800078e10ff */
[----:B------:R-:W-:-:S13]  /*61d0*/  ISETP.GE.U32.AND P0, PT, R6, 0x800, PT ;  /* 0x000008000600780c */ /* 0x000fda0003f06070 */
[----:B------:R-:W-:Y:S05]  /*61e0*/  @!P0 BRA `(.L_x_162) ;  /* 0xfffffffc00b08947 */ /* 0x000fea000383ffff */
[----:B------:R-:W-:Y:S05]  /*61f0*/  BSYNC.RECONVERGENT B0 ;  /* 0x0000000000007941 */ /* 0x000fea0003800200 */
.L_x_159:
[----:B------:R-:W-:Y:S01]  /*6200*/  BAR.SYNC.DEFER_BLOCKING 0x0 ;  /* 0x0000000000007b1d */ /* 0x000fe20000010000 */
[----:B------:R-:W-:Y:S02]  /*6210*/  IMAD.MOV.U32 R4, RZ, RZ, R0 ;  /* 0x000000ffff047224 */ /* 0x000fe400078e0000 */
[----:B------:R-:W-:-:S03]  /*6220*/  IMAD.MOV.U32 R6, RZ, RZ, R18 ;  /* 0x000000ffff067224 */ /* 0x000fc600078e0012 */
[----:B------:R-:W-:Y:S04]  /*6230*/  BSSY.RECONVERGENT B0, `(.L_x_163) ;  /* 0x0000015000007945 */ /* 0x000fe80003800200 */
.L_x_166:
        /* <DEDUP_REMOVED lines=15> */
.L_x_165:
[----:B------:R-:W-:Y:S05]  /*6330*/  BSYNC.RECONVERGENT B1 ;  /* 0x0000000000017941 */ /* 0x000fea0003800200 */
.L_x_164:
[C---:B------:R-:W-:Y:S02]  /*6340*/  IMAD.IADD R6, R7.reuse, 0x1, R6 ;  /* 0x0000000107067824 */ /* 0x040fe400078e0206 */
[----:B-1----:R-:W-:-:S03]  /*6350*/  IMAD R4, R7, 0x4, R4 ;  /* 0x0000000407047824 */ /* 0x002fc600078e0204 */
[----:B------:R-:W-:-:S13]  /*6360*/  ISETP.GE.U32.AND P0, PT, R6, 0x800, PT ;  /* 0x000008000600780c */ /* 0x000fda0003f06070 */
[----:B------:R-:W-:Y:S05]  /*6370*/  @!P0 BRA `(.L_x_166) ;  /* 0xfffffffc00b08947 */ /* 0x000fea000383ffff */
[----:B------:R-:W-:Y:S05]  /*6380*/  BSYNC.RECONVERGENT B0 ;  /* 0x0000000000007941 */ /* 0x000fea0003800200 */
.L_x_163:
[----:B------:R-:W-:Y:S01]  /*6390*/  BAR.SYNC.DEFER_BLOCKING 0x0 ;  /* 0x0000000000007b1d */ /* 0x000fe20000010000 */
[----:B------:R-:W-:Y:S01]  /*63a0*/  MOV R4, R0 ;  /* 0x0000000000047202 */ /* 0x000fe20000000f00 */
[----:B------:R-:W-:-:S04]  /*63b0*/  IMAD.MOV.U32 R6, RZ, RZ, R18 ;  /* 0x000000ffff067224 */ /* 0x000fc800078e0012 */
[----:B------:R-:W-:Y:S03]  /*63c0*/  BSSY.RECONVERGENT B0, `(.L_x_167) ;  /* 0x0000015000007945 */ /* 0x000fe60003800200 */
.L_x_170:
        /* <DEDUP_REMOVED lines=15> */
.L_x_169:
[----:B------:R-:W-:Y:S05]  /*64c0*/  BSYNC.RECONVERGENT B1 ;  /* 0x0000000000017941 */ /* 0x000fea0003800200 */
.L_x_168:
[C---:B------:R-:W-:Y:S01]  /*64d0*/  IADD3 R6, PT, PT, R7.reuse, R6, RZ ;  /* 0x0000000607067210 */ /* 0x040fe20007ffe0ff */
[----:B-1----:R-:W-:-:S03]  /*64e0*/  IMAD R4, R7, 0x4, R4 ;  /* 0x0000000407047824 */ /* 0x002fc600078e0204 */
[----:B------:R-:W-:-:S13]  /*64f0*/  ISETP.GE.U32.AND P0, PT, R6, 0x800, PT ;  /* 0x000008000600780c */ /* 0x000fda0003f06070 */
[----:B------:R-:W-:Y:S05]  /*6500*/  @!P0 BRA `(.L_x_170) ;  /* 0xfffffffc00b08947 */ /* 0x000fea000383ffff */
[----:B------:R-:W-:Y:S05]  /*6510*/  BSYNC.RECONVERGENT B0 ;  /* 0x0000000000007941 */ /* 0x000fea0003800200 */
.L_x_167:
[----:B------:R-:W-:Y:S01]  /*6520*/  BAR.SYNC.DEFER_BLOCKING 0x0 ;  /* 0x0000000000007b1d */ /* 0x000fe20000010000 */
[----:B------:R-:W-:Y:S01]  /*6530*/  IMAD.MOV.U32 R4, RZ, RZ, R0 ;  /* 0x000000ffff047224 */ /* 0x000fe200078e0000 */
[----:B------:R-:W-:-:S04]  /*6540*/  MOV R6, R18 ;  /* 0x0000001200067202 */ /* 0x000fc80000000f00 */
[----:B------:R-:W-:Y:S03]  /*6550*/  BSSY.RECONVERGENT B0, `(.L_x_171) ;  /* 0x0000015000007945 */ /* 0x000fe60003800200 */
.L_x_174:
        /* <DEDUP_REMOVED lines=15> */
.L_x_173:
[----:B------:R-:W-:Y:S05]  /*6650*/  BSYNC.RECONVERGENT B1 ;  /* 0x0000000000017941 */ /* 0x000fea0003800200 */
.L_x_172:
[C---:B------:R-:W-:Y:S01]  /*6660*/  IMAD.IADD R6, R7.reuse, 0x1, R6 ;  /* 0x0000000107067824 */ /* 0x040fe200078e0206 */
[----:B-1----:R-:W-:-:S04]  /*6670*/  LEA R4, R7, R4, 0x2 ;  /* 0x0000000407047211 */ /* 0x002fc800078e10ff */
[----:B------:R-:W-:-:S13]  /*6680*/  ISETP.GE.U32.AND P0, PT, R6, 0x800, PT ;  /* 0x000008000600780c */ /* 0x000fda0003f06070 */
[----:B------:R-:W-:Y:S05]  /*6690*/  @!P0 BRA `(.L_x_174) ;  /* 0xfffffffc00b08947 */ /* 0x000fea000383ffff */
[----:B------:R-:W-:Y:S05]  /*66a0*/  BSYNC.RECONVERGENT B0 ;  /* 0x0000000000007941 */ /* 0x000fea0003800200 */
.L_x_171:
[----:B------:R-:W-:Y:S01]  /*66b0*/  BAR.SYNC.DEFER_BLOCKING 0x0 ;  /* 0x0000000000007b1d */ /* 0x000fe20000010000 */
[----:B------:R-:W-:Y:S02]  /*66c0*/  IMAD.MOV.U32 R4, RZ, RZ, R0 ;  /* 0x000000ffff047224 */ /* 0x000fe400078e0000 */
[----:B------:R-:W-:-:S03]  /*66d0*/  IMAD.MOV.U32 R6, RZ, RZ, R18 ;  /* 0x000000ffff067224 */ /* 0x000fc600078e0012 */
[----:B------:R-:W-:Y:S04]  /*66e0*/  BSSY.RECONVERGENT B0, `(.L_x_175) ;  /* 0x0000015000007945 */ /* 0x000fe80003800200 */
.L_x_178:
        /* <DEDUP_REMOVED lines=15> */
.L_x_177:
[----:B------:R-:W-:Y:S05]  /*67e0*/  BSYNC.RECONVERGENT B1 ;  /* 0x0000000000017941 */ /* 0x000fea0003800200 */
.L_x_176:
[C---:B------:R-:W-:Y:S02]  /*67f0*/  IMAD.IADD R6, R7.reuse, 0x1, R6 ;  /* 0x0000000107067824 */ /* 0x040fe400078e0206 */
[----:B-1----:R-:W-:-:S03]  /*6800*/  IMAD R4, R7, 0x4, R4 ;  /* 0x0000000407047824 */ /* 0x002fc600078e0204 */
[----:B------:R-:W-:-:S13]  /*6810*/  ISETP.GE.U32.AND P0, PT, R6, 0x800, PT ;  /* 0x000008000600780c */ /* 0x000fda0003f06070 */
[----:B------:R-:W-:Y:S05]  /*6820*/  @!P0 BRA `(.L_x_178) ;  /* 0xfffffffc00b08947 */ /* 0x000fea000383ffff */
[----:B------:R-:W-:Y:S05]  /*6830*/  BSYNC.RECONVERGENT B0 ;  /* 0x0000000000007941 */ /* 0x000fea0003800200 */
.L_x_175:
[----:B------:R-:W-:Y:S01]  /*6840*/  BAR.SYNC.DEFER_BLOCKING 0x0 ;  /* 0x0000000000007b1d */ /* 0x000fe20000010000 */
[----:B------:R-:W-:Y:S01]  /*6850*/  MOV R4, R0 ;  /* 0x0000000000047202 */ /* 0x000fe20000000f00 */
[----:B------:R-:W-:-:S04]  /*6860*/  IMAD.MOV.U32 R6, RZ, RZ, R18 ;  /* 0x000000ffff067224 */ /* 0x000fc800078e0012 */
[----:B------:R-:W-:Y:S03]  /*6870*/  BSSY.RECONVERGENT B0, `(.L_x_179) ;  /* 0x0000015000007945 */ /* 0x000fe60003800200 */
.L_x_182:
        /* <DEDUP_REMOVED lines=15> */
.L_x_181:
[----:B------:R-:W-:Y:S05]  /*6970*/  BSYNC.RECONVERGENT B1 ;  /* 0x0000000000017941 */ /* 0x000fea0003800200 */
.L_x_180:
[C---:B------:R-:W-:Y:S01]  /*6980*/  IADD3 R6, PT, PT, R7.reuse, R6, RZ ;  /* 0x0000000607067210 */ /* 0x040fe20007ffe0ff */
[----:B-1----:R-:W-:-:S03]  /*6990*/  IMAD R4, R7, 0x4, R4 ;  /* 0x0000000407047824 */ /* 0x002fc600078e0204 */
[----:B------:R-:W-:-:S13]  /*69a0*/  ISETP.GE.U32.AND P0, PT, R6, 0x800, PT ;  /* 0x000008000600780c */ /* 0x000fda0003f06070 */
[----:B------:R-:W-:Y:S05]  /*69b0*/  @!P0 BRA `(.L_x_182) ;  /* 0xfffffffc00b08947 */ /* 0x000fea000383ffff */
[----:B------:R-:W-:Y:S05]  /*69c0*/  BSYNC.RECONVERGENT B0 ;  /* 0x0000000000007941 */ /* 0x000fea0003800200 */
.L_x_179:
[----:B------:R-:W-:Y:S01]  /*69d0*/  BAR.SYNC.DEFER_BLOCKING 0x0 ;  /* 0x0000000000007b1d */ /* 0x000fe20000010000 */
[----:B------:R-:W-:Y:S01]  /*69e0*/  IMAD.MOV.U32 R4, RZ, RZ, R0 ;  /* 0x000000ffff047224 */ /* 0x000fe200078e0000 */
[----:B------:R-:W-:-:S04]  /*69f0*/  MOV R6, R18 ;  /* 0x0000001200067202 */ /* 0x000fc80000000f00 */
[----:B------:R-:W-:Y:S03]  /*6a00*/  BSSY.RECONVERGENT B0, `(.L_x_183) ;  /* 0x0000015000007945 */ /* 0x000fe60003800200 */
.L_x_186:
        /* <DEDUP_REMOVED lines=15> */
.L_x_185:
[----:B------:R-:W-:Y:S05]  /*6b00*/  BSYNC.RECONVERGENT B1 ;  /* 0x0000000000017941 */ /* 0x000fea0003800200 */
.L_x_184:
[C---:B------:R-:W-:Y:S01]  /*6b10*/  IMAD.IADD R6, R7.reuse, 0x1, R6 ;  /* 0x0000000107067824 */ /* 0x040fe200078e0206 */
[----:B-1----:R-:W-:-:S04]  /*6b20*/  LEA R4, R7, R4, 0x2 ;  /* 0x0000000407047211 */ /* 0x002fc800078e10ff */
[----:B------:R-:W-:-:S13]  /*6b30*/  ISETP.GE.U32.AND P0, PT, R6, 0x800, PT ;  /* 0x000008000600780c */ /* 0x000fda0003f06070 */
[----:B------:R-:W-:Y:S05]  /*6b40*/  @!P0 BRA `(.L_x_186) ;  /* 0xfffffffc00b08947 */ /* 0x000fea000383ffff */
[----:B------:R-:W-:Y:S05]  /*6b50*/  BSYNC.RECONVERGENT B0 ;  /* 0x0000000000007941 */ /* 0x000fea0003800200 */
.L_x_183:
[----:B------:R-:W-:Y:S01]  /*6b60*/  BAR.SYNC.DEFER_BLOCKING 0x0 ;  /* 0x0000000000007b1d */ /* 0x000fe20000010000 */
[----:B------:R-:W-:Y:S02]  /*6b70*/  IMAD.MOV.U32 R4, RZ, RZ, R0 ;  /* 0x000000ffff047224 */ /* 0x000fe400078e0000 */
[----:B------:R-:W-:-:S03]  /*6b80*/  IMAD.MOV.U32 R6, RZ, RZ, R18 ;  /* 0x000000ffff067224 */ /* 0x000fc600078e0012 */
[----:B------:R-:W-:Y:S04]  /*6b90*/  BSSY.RECONVERGENT B0, `(.L_x_187) ;  /* 0x0000015000007945 */ /* 0x000fe80003800200 */
.L_x_190:
        /* <DEDUP_REMOVED lines=15> */
.L_x_189:
[----:B------:R-:W-:Y:S05]  /*6c90*/  BSYNC.RECONVERGENT B1 ;  /* 0x0000000000017941 */ /* 0x000fea0003800200 */
.L_x_188:
[C---:B------:R-:W-:Y:S02]  /*6ca0*/  IMAD.IADD R6, R7.reuse, 0x1, R6 ;  /* 0x0000000107067824 */ /* 0x040fe400078e0206 */
[----:B-1----:R-:W-:-:S03]  /*6cb0*/  IMAD R4, R7, 0x4, R4 ;  /* 0x0000000407047824 */ /* 0x002fc600078e0204 */
[----:B------:R-:W-:-:S13]  /*6cc0*/  ISETP.GE.U32.AND P0, PT, R6, 0x800, PT ;  /* 0x000008000600780c */ /* 0x000fda0003f06070 */
[----:B------:R-:W-:Y:S05]  /*6cd0*/  @!P0 BRA `(.L_x_190) ;  /* 0xfffffffc00b08947 */ /* 0x000fea000383ffff */
[----:B------:R-:W-:Y:S05]  /*6ce0*/  BSYNC.RECONVERGENT B0 ;  /* 0x0000000000007941 */ /* 0x000fea0003800200 */
.L_x_187:
[----:B------:R-:W-:Y:S01]  /*6cf0*/  BAR.SYNC.DEFER_BLOCKING 0x0 ;  /* 0x0000000000007b1d */ /* 0x000fe20000010000 */
[----:B------:R-:W-:Y:S01]  /*6d00*/  MOV R4, R0 ;  /* 0x0000000000047202 */ /* 0x000fe20000000f00 */
[----:B------:R-:W-:-:S04]  /*6d10*/  IMAD.MOV.U32 R6, RZ, RZ, R18 ;  /* 0x000000ffff067224 */ /* 0x000fc800078e0012 */
[----:B------:R-:W-:Y:S03]  /*6d20*/  BSSY.RECONVERGENT B0, `(.L_x_191) ;  /* 0x0000015000007945 */ /* 0x000fe60003800200 */
.L_x_194:
        /* <DEDUP_REMOVED lines=15> */
.L_x_193:
[----:B------:R-:W-:Y:S05]  /*6e20*/  BSYNC.RECONVERGENT B1 ;  /* 0x0000000000017941 */ /* 0x000fea0003800200 */
.L_x_192:
[C---:B------:R-:W-:Y:S01]  /*6e30*/  IADD3 R6, PT, PT, R7.reuse, R6, RZ ;  /* 0x0000000607067210 */ /* 0x040fe20007ffe0ff */
[----:B-1----:R-:W-:-:S03]  /*6e40*/  IMAD R4, R7, 0x4, R4 ;  /* 0x0000000407047824 */ /* 0x002fc600078e0204 */
[----:B------:R-:W-:-:S13]  /*6e50*/  ISETP.GE.U32.AND P0, PT, R6, 0x800, PT ;  /* 0x000008000600780c */ /* 0x000fda0003f06070 */
[----:B------:R-:W-:Y:S05]  /*6e60*/  @!P0 BRA `(.L_x_194) ;  /* 0xfffffffc00b08947 */ /* 0x000fea000383ffff */
[----:B------:R-:W-:Y:S05]  /*6e70*/  BSYNC.RECONVERGENT B0 ;  /* 0x0000000000007941 */ /* 0x000fea0003800200 */
.L_x_191:
[----:B------:R-:W-:Y:S01]  /*6e80*/  BAR.SYNC.DEFER_BLOCKING 0x0 ;  /* 0x0000000000007b1d */ /* 0x000fe20000010000 */
[----:B------:R-:W-:Y:S01]  /*6e90*/  IMAD.MOV.U32 R4, RZ, RZ, R0 ;  /* 0x000000ffff047224 */ /* 0x000fe200078e0000 */
[----:B------:R-:W-:-:S04]  /*6ea0*/  MOV R6, R18 ;  /* 0x0000001200067202 */ /* 0x000fc80000000f00 */
[----:B------:R-:W-:Y:S03]  /*6eb0*/  BSSY.RECONVERGENT B0, `(.L_x_195) ;  /* 0x0000015000007945 */ /* 0x000fe60003800200 */
.L_x_198:
        /* <DEDUP_REMOVED lines=15> */
.L_x_197:
[----:B------:R-:W-:Y:S05]  /*6fb0*/  BSYNC.RECONVERGENT B1 ;  /* 0x0000000000017941 */ /* 0x000fea0003800200 */
.L_x_196:
[C---:B------:R-:W-:Y:S01]  /*6fc0*/  IMAD.IADD R6, R7.reuse, 0x1, R6 ;  /* 0x0000000107067824 */ /* 0x040fe200078e0206 */
[----:B-1----:R-:W-:-:S04]  /*6fd0*/  LEA R4, R7, R4, 0x2 ;  /* 0x0000000407047211 */ /* 0x002fc800078e10ff */
[----:B------:R-:W-:-:S13]  /*6fe0*/  ISETP.GE.U32.AND P0, PT, R6, 0x800, PT ;  /* 0x000008000600780c */ /* 0x000fda0003f06070 */
[----:B------:R-:W-:Y:S05]  /*6ff0*/  @!P0 BRA `(.L_x_198) ;  /* 0xfffffffc00b08947 */ /* 0x000fea000383ffff */
[----:B------:R-:W-:Y:S05]  /*7000*/  BSYNC.RECONVERGENT B0 ;  /* 0x0000000000007941 */ /* 0x000fea0003800200 */
.L_x_195:
[----:B------:R-:W-:Y:S01]  /*7010*/  BAR.SYNC.DEFER_BLOCKING 0x0 ;  /* 0x0000000000007b1d */ /* 0x000fe20000010000 */
[----:B------:R-:W-:Y:S02]  /*7020*/  IMAD.MOV.U32 R4, RZ, RZ, R0 ;  /* 0x000000ffff047224 */ /* 0x000fe400078e0000 */
[----:B------:R-:W-:-:S03]  /*7030*/  IMAD.MOV.U32 R6, RZ, RZ, R18 ;  /* 0x000000ffff067224 */ /* 0x000fc600078e0012 */
[----:B------:R-:W-:Y:S04]  /*7040*/  BSSY.RECONVERGENT B0, `(.L_x_199) ;  /* 0x0000015000007945 */ /* 0x000fe80003800200 */
.L_x_202:
        /* <DEDUP_REMOVED lines=15> */
.L_x_201:
[----:B------:R-:W-:Y:S05]  /*7140*/  BSYNC.RECONVERGENT B1 ;  /* 0x0000000000017941 */ /* 0x000fea0003800200 */
.L_x_200:
[C---:B------:R-:W-:Y:S02]  /*7150*/  IMAD.IADD R6, R7.reuse, 0x1, R6 ;  /* 0x0000000107067824 */ /* 0x040fe400078e0206 */
[----:B-1----:R-:W-:-:S03]  /*7160*/  IMAD R4, R7, 0x4, R4 ;  /* 0x0000000407047824 */ /* 0x002fc600078e0204 */
[----:B------:R-:W-:-:S13]  /*7170*/  ISETP.GE.U32.AND P0, PT, R6, 0x800, PT ;  /* 0x000008000600780c */ /* 0x000fda0003f06070 */
[----:B------:R-:W-:Y:S05]  /*7180*/  @!P0 BRA `(.L_x_202) ;  /* 0xfffffffc00b08947 */ /* 0x000fea000383ffff */
[----:B------:R-:W-:Y:S05]  /*7190*/  BSYNC.RECONVERGENT B0 ;  /* 0x0000000000007941 */ /* 0x000fea0003800200 */
.L_x_199:
[----:B------:R-:W-:Y:S01]  /*71a0*/  BAR.SYNC.DEFER_BLOCKING 0x0 ;  /* 0x0000000000007b1d */ /* 0x000fe20000010000 */
[----:B------:R-:W-:Y:S01]  /*71b0*/  MOV R4, R0 ;  /* 0x0000000000047202 */ /* 0x000fe20000000f00 */
[----:B------:R-:W-:-:S04]  /*71c0*/  IMAD.MOV.U32 R6, RZ, RZ, R18 ;  /* 0x000000ffff067224 */ /* 0x000fc800078e0012 */
[----:B------:R-:W-:Y:S03]  /*71d0*/  BSSY.RECONVERGENT B0, `(.L_x_203) ;  /* 0x0000015000007945 */ /* 0x000fe60003800200 */
.L_x_206:
        /* <DEDUP_REMOVED lines=15> */
.L_x_205:
[----:B------:R-:W-:Y:S05]  /*72d0*/  BSYNC.RECONVERGENT B1 ;  /* 0x0000000000017941 */ /* 0x000fea0003800200 */
.L_x_204:
[C---:B------:R-:W-:Y:S01]  /*72e0*/  IADD3 R6, PT, PT, R7.reuse, R6, RZ ;  /* 0x0000000607067210 */ /* 0x040fe20007ffe0ff */
[----:B-1----:R-:W-:-:S03]  /*72f0*/  IMAD R4, R7, 0x4, R4 ;  /* 0x0000000407047824 */ /* 0x002fc600078e0204 */
[----:B------:R-:W-:-:S13]  /*7300*/  ISETP.GE.U32.AND P0, PT, R6, 0x800, PT ;  /* 0x000008000600780c */ /* 0x000fda0003f06070 */
[----:B------:R-:W-:Y:S05]  /*7310*/  @!P0 BRA `(.L_x_206) ;  /* 0xfffffffc00b08947 */ /* 0x000fea000383ffff */
[----:B------:R-:W-:Y:S05]  /*7320*/  BSYNC.RECONVERGENT B0 ;  /* 0x0000000000007941 */ /* 0x000fea0003800200 */
.L_x_203:
[----:B------:R-:W-:Y:S01]  /*7330*/  BAR.SYNC.DEFER_BLOCKING 0x0 ;  /* 0x0000000000007b1d */ /* 0x000fe20000010000 */
[----:B------:R-:W-:Y:S01]  /*7340*/  IMAD.MOV.U32 R4, RZ, RZ, R0 ;  /* 0x000000ffff047224 */ /* 0x000fe200078e0000 */
[----:B------:R-:W-:-:S04]  /*7350*/  MOV R6, R18 ;  /* 0x0000001200067202 */ /* 0x000fc80000000f00 */
[----:B------:R-:W-:Y:S03]  /*7360*/  BSSY.RECONVERGENT B0, `(.L_x_207) ;  /* 0x0000015000007945 */ /* 0x000fe60003800200 */
.L_x_210:
        /* <DEDUP_REMOVED lines=15> */
.L_x_209:
[----:B------:R-:W-:Y:S05]  /*7460*/  BSYNC.RECONVERGENT B1 ;  /* 0x0000000000017941 */ /* 0x000fea0003800200 */
.L_x_208:
[C---:B------:R-:W-:Y:S01]  /*7470*/  IMAD.IADD R6, R7.reuse, 0x1, R6 ;  /* 0x0000000107067824 */ /* 0x040fe200078e0206 */
[----:B-1----:R-:W-:-:S04]  /*7480*/  LEA R4, R7, R4, 0x2 ;  /* 0x0000000407047211 */ /* 0x002fc800078e10ff */
[----:B------:R-:W-:-:S13]  /*7490*/  ISETP.GE.U32.AND P0, PT, R6, 0x800, PT ;  /* 0x000008000600780c */ /* 0x000fda0003f06070 */
[----:B------:R-:W-:Y:S05]  /*74a0*/  @!P0 BRA `(.L_x_210) ;  /* 0xfffffffc00b08947 */ /* 0x000fea000383ffff */
[----:B------:R-:W-:Y:S05]  /*74b0*/  BSYNC.RECONVERGENT B0 ;  /* 0x0000000000007941 */ /* 0x000fea0003800200 */
.L_x_207:
[----:B------:R-:W-:Y:S01]  /*74c0*/  BAR.SYNC.DEFER_BLOCKING 0x0 ;  /* 0x0000000000007b1d */ /* 0x000fe20000010000 */
[----:B------:R-:W-:Y:S02]  /*74d0*/  IMAD.MOV.U32 R4, RZ, RZ, R0 ;  /* 0x000000ffff047224 */ /* 0x000fe400078e0000 */
[----:B------:R-:W-:-:S03]  /*74e0*/  IMAD.MOV.U32 R6, RZ, RZ, R18 ;  /* 0x000000ffff067224 */ /* 0x000fc600078e0012 */
[----:B------:R-:W-:Y:S04]  /*74f0*/  BSSY.RECONVERGENT B0, `(.L_x_211) ;  /* 0x0000015000007945 */ /* 0x000fe80003800200 */
.L_x_214:
        /* <DEDUP_REMOVED lines=15> */
.L_x_213:
[----:B------:R-:W-:Y:S05]  /*75f0*/  BSYNC.RECONVERGENT B1 ;  /* 0x0000000000017941 */ /* 0x000fea0003800200 */
.L_x_212:
[C---:B------:R-:W-:Y:S02]  /*7600*/  IMAD.IADD R6, R7.reuse, 0x1, R6 ;  /* 0x0000000107067824 */ /* 0x040fe400078e0206 */
[----:B-1----:R-:W-:-:S03]  /*7610*/  IMAD R4, R7, 0x4, R4 ;  /* 0x0000000407047824 */ /* 0x002fc600078e0204 */
[----:B------:R-:W-:-:S13]  /*7620*/  ISETP.GE.U32.AND P0, PT, R6, 0x800, PT ;  /* 0x000008000600780c */ /* 0x000fda0003f06070 */
[----:B------:R-:W-:Y:S05]  /*7630*/  @!P0 BRA `(.L_x_214) ;  /* 0xfffffffc00b08947 */ /* 0x000fea000383ffff */
[----:B------:R-:W-:Y:S05]  /*7640*/  BSYNC.RECONVERGENT B0 ;  /* 0x0000000000007941 */ /* 0x000fea0003800200 */
.L_x_211:
[----:B------:R-:W-:Y:S01]  /*7650*/  BAR.SYNC.DEFER_BLOCKING 0x0 ;  /* 0x0000000000007b1d */ /* 0x000fe20000010000 */
[----:B------:R-:W-:Y:S01]  /*7660*/  MOV R4, R0 ;  /* 0x0000000000047202 */ /* 0x000fe20000000f00 */
[----:B------:R-:W-:-:S04]  /*7670*/  IMAD.MOV.U32 R6, RZ, RZ, R18 ;  /* 0x000000ffff067224 */ /* 0x000fc800078e0012 */
[----:B------:R-:W-:Y:S03]  /*7680*/  BSSY.RECONVERGENT B0, `(.L_x_215) ;  /* 0x0000015000007945 */ /* 0x000fe60003800200 */
.L_x_218:
        /* <DEDUP_REMOVED lines=15> */
.L_x_217:
[----:B------:R-:W-:Y:S05]  /*7780*/  BSYNC.RECONVERGENT B1 ;  /* 0x0000000000017941 */ /* 0x000fea0003800200 */
.L_x_216:
[C---:B------:R-:W-:Y:S01]  /*7790*/  IADD3 R6, PT, PT, R7.reuse, R6, RZ ;  /* 0x0000000607067210 */ /* 0x040fe20007ffe0ff */
[----:B-1----:R-:W-:-:S03]  /*77a0*/  IMAD R4, R7, 0x4, R4 ;  /* 0x0000000407047824 */ /* 0x002fc600078e0204 */
[----:B------:R-:W-:-:S13]  /*77b0*/  ISETP.GE.U32.AND P0, PT, R6, 0x800, PT ;  /* 0x000008000600780c */ /* 0x000fda0003f06070 */
[----:B------:R-:W-:Y:S05]  /*77c0*/  @!P0 BRA `(.L_x_218) ;  /* 0xfffffffc00b08947 */ /* 0x000fea000383ffff */
[----:B------:R-:W-:Y:S05]  /*77d0*/  BSYNC.RECONVERGENT B0 ;  /* 0x0000000000007941 */ /* 0x000fea0003800200 */
.L_x_215:
[----:B------:R-:W-:Y:S01]  /*77e0*/  BAR.SYNC.DEFER_BLOCKING 0x0 ;  /* 0x0000000000007b1d */ /* 0x000fe20000010000 */
[----:B------:R-:W-:Y:S01]  /*77f0*/  IMAD.MOV.U32 R4, RZ, RZ, R0 ;  /* 0x000000ffff047224 */ /* 0x000fe200078e0000 */
[----:B------:R-:W-:-:S04]  /*7800*/  MOV R6, R18 ;  /* 0x0000001200067202 */ /* 0x000fc80000000f00 */
[----:B------:R-:W-:Y:S03]  /*7810*/  BSSY.RECONVERGENT B0, `(.L_x_219) ;  /* 0x0000015000007945 */ /* 0x000fe60003800200 */
.L_x_222:
        /* <DEDUP_REMOVED lines=15> */
.L_x_221:
[----:B------:R-:W-:Y:S05]  /*7910*/  BSYNC.RECONVERGENT B1 ;  /* 0x0000000000017941 */ /* 0x000fea0003800200 */
.L_x_220:
[C---:B------:R-:W-:Y:S01]  /*7920*/  IMAD.IADD R6, R7.reuse, 0x1, R6 ;  /* 0x0000000107067824 */ /* 0x040fe200078e0206 */
[----:B-1----:R-:W-:-:S04]  /*7930*/  LEA R4, R7, R4, 0x2 ;  /* 0x0000000407047211 */ /* 0x002fc800078e10ff */
[----:B------:R-:W-:-:S13]  /*7940*/  ISETP.GE.U32.AND P0, PT, R6, 0x800, PT ;  /* 0x000008000600780c */ /* 0x000fda0003f06070 */
[----:B------:R-:W-:Y:S05]  /*7950*/  @!P0 BRA `(.L_x_222) ;  /* 0xfffffffc00b08947 */ /* 0x000fea000383ffff */
[----:B------:R-:W-:Y:S05]  /*7960*/  BSYNC.RECONVERGENT B0 ;  /* 0x0000000000007941 */ /* 0x000fea0003800200 */
.L_x_219:
[----:B------:R-:W-:Y:S01]  /*7970*/  BAR.SYNC.DEFER_BLOCKING 0x0 ;  /* 0x0000000000007b1d */ /* 0x000fe20000010000 */
[----:B------:R-:W-:Y:S02]  /*7980*/  IMAD.MOV.U32 R4, RZ, RZ, R0 ;  /* 0x000000ffff047224 */ /* 0x000fe400078e0000 */
[----:B------:R-:W-:-:S03]  /*7990*/  IMAD.MOV.U32 R6, RZ, RZ, R18 ;  /* 0x000000ffff067224 */ /* 0x000fc600078e0012 */
[----:B------:R-:W-:Y:S04]  /*79a0*/  BSSY.RECONVERGENT B0, `(.L_x_223) ;  /* 0x0000015000007945 */ /* 0x000fe80003800200 */
.L_x_226:
        /* <DEDUP_REMOVED lines=15> */
.L_x_225:
[----:B------:R-:W-:Y:S05]  /*7aa0*/  BSYNC.RECONVERGENT B1 ;  /* 0x0000000000017941 */ /* 0x000fea0003800200 */
.L_x_224:
[C---:B------:R-:W-:Y:S02]  /*7ab0*/  IMAD.IADD R6, R7.reuse, 0x1, R6 ;  /* 0x0000000107067824 */ /* 0x040fe400078e0206 */
[----:B-1----:R-:W-:-:S03]  /*7ac0*/  IMAD R4, R7, 0x4, R4 ;  /* 0x0000000407047824 */ /* 0x002fc600078e0204 */
[----:B------:R-:W-:-:S13]  /*7ad0*/  ISETP.GE.U32.AND P0, PT, R6, 0x800, PT ;  /* 0x000008000600780c */ /* 0x000fda0003f06070 */
[----:B------:R-:W-:Y:S05]  /*7ae0*/  @!P0 BRA `(.L_x_226) ;  /* 0xfffffffc00b08947 */ /* 0x000fea000383ffff */
[----:B------:R-:W-:Y:S05]  /*7af0*/  BSYNC.RECONVERGENT B0 ;  /* 0x0000000000007941 */ /* 0x000fea0003800200 */
.L_x_223:
[----:B------:R-:W-:Y:S01]  /*7b00*/  BAR.SYNC.DEFER_BLOCKING 0x0 ;  /* 0x0000000000007b1d */ /* 0x000fe20000010000 */
[----:B------:R-:W-:Y:S01]  /*7b10*/  MOV R4, R0 ;  /* 0x0000000000047202 */ /* 0x000fe20000000f00 */
[----:B------:R-:W-:-:S04]  /*7b20*/  IMAD.MOV.U32 R6, RZ, RZ, R18 ;  /* 0x000000ffff067224 */ /* 0x000fc800078e0012 */
[----:B------:R-:W-:Y:S03]  /*7b30*/  BSSY.RECONVERGENT B0, `(.L_x_227) ;  /* 0x0000015000007945 */ /* 0x000fe60003800200 */
.L_x_230:
        /* <DEDUP_REMOVED lines=15> */
.L_x_229:
[----:B------:R-:W-:Y:S05]  /*7c30*/  BSYNC.RECONVERGENT B1 ;  /* 0x0000000000017941 */ /* 0x000fea0003800200 */
.L_x_228:
[C---:B------:R-:W-:Y:S01]  /*7c40*/  IADD3 R6, PT, PT, R7.reuse, R6, RZ ;  /* 0x0000000607067210 */ /* 0x040fe20007ffe0ff */
[----:B-1----:R-:W-:-:S03]  /*7c50*/  IMAD R4, R7, 0x4, R4 ;  /* 0x0000000407047824 */ /* 0x002fc600078e0204 */
[----:B------:R-:W-:-:S13]  /*7c60*/  ISETP.GE.U32.AND P0, PT, R6, 0x800, PT ;  /* 0x000008000600780c */ /* 0x000fda0003f06070 */
[----:B------:R-:W-:Y:S05]  /*7c70*/  @!P0 BRA `(.L_x_230) ;  /* 0xfffffffc00b08947 */ /* 0x000fea000383ffff */
[----:B------:R-:W-:Y:S05]  /*7c80*/  BSYNC.RECONVERGENT B0 ;  /* 0x0000000000007941 */ /* 0x000fea0003800200 */
.L_x_227:
[----:B------:R-:W-:Y:S01]  /*7c90*/  BAR.SYNC.DEFER_BLOCKING 0x0 ;  /* 0x0000000000007b1d */ /* 0x000fe20000010000 */
[----:B------:R-:W-:Y:S01]  /*7ca0*/  IMAD.MOV.U32 R4, RZ, RZ, R0 ;  /* 0x000000ffff047224 */ /* 0x000fe200078e0000 */
[----:B------:R-:W-:-:S04]  /*7cb0*/  MOV R6, R18 ;  /* 0x0000001200067202 */ /* 0x000fc80000000f00 */
[----:B------:R-:W-:Y:S03]  /*7cc0*/  BSSY.RECONVERGENT B0, `(.L_x_231) ;  /* 0x0000015000007945 */ /* 0x000fe60003800200 */
.L_x_234:
        /* <DEDUP_REMOVED lines=15> */
.L_x_233:
[----:B------:R-:W-:Y:S05]  /*7dc0*/  BSYNC.RECONVERGENT B1 ;  /* 0x0000000000017941 */ /* 0x000fea0003800200 */
.L_x_232:
[C---:B------:R-:W-:Y:S01]  /*7dd0*/  IMAD.IADD R6, R7.reuse, 0x1, R6 ;  /* 0x0000000107067824 */ /* 0x040fe200078e0206 */
[----:B-1----:R-:W-:-:S04]  /*7de0*/  LEA R4, R7, R4, 0x2 ;  /* 0x0000000407047211 */ /* 0x002fc800078e10ff */
[----:B------:R-:W-:-:S13]  /*7df0*/  ISETP.GE.U32.AND P0, PT, R6, 0x800, PT ;  /* 0x000008000600780c */ /* 0x000fda0003f06070 */
[----:B------:R-:W-:Y:S05]  /*7e00*/  @!P0 BRA `(.L_x_234) ;  /* 0xfffffffc00b08947 */ /* 0x000fea000383ffff */
[----:B------:R-:W-:Y:S05]  /*7e10*/  BSYNC.RECONVERGENT B0 ;  /* 0x0000000000007941 */ /* 0x000fea0003800200 */
.L_x_231:
[----:B------:R-:W-:Y:S01]  /*7e20*/  BAR.SYNC.DEFER_BLOCKING 0x0 ;  /* 0x0000000000007b1d */ /* 0x000fe20000010000 */
[----:B------:R-:W-:Y:S02]  /*7e30*/  IMAD.MOV.U32 R4, RZ, RZ, R0 ;  /* 0x000000ffff047224 */ /* 0x000fe400078e0000 */
[----:B------:R-:W-:-:S03]  /*7e40*/  IMAD.MOV.U32 R6, RZ, RZ, R18 ;  /* 0x000000ffff067224 */ /* 0x000fc600078e0012 */
[----:B------:R-:W-:Y:S04]  /*7e50*/  BSSY.RECONVERGENT B0, `(.L_x_235) ;  /* 0x0000015000007945 */ /* 0x000fe80003800200 */
.L_x_238:
        /* <DEDUP_REMOVED lines=15> */
.L_x_237:
[----:B------:R-:W-:Y:S05]  /*7f50*/  BSYNC.RECONVERGENT B1 ;  /* 0x0000000000017941 */ /* 0x000fea0003800200 */
.L_x_236:
[C---:B------:R-:W-:Y:S02]  /*7f60*/  IMAD.IADD R6, R7.reuse, 0x1, R6 ;  /* 0x0000000107067824 */ /* 0x040fe400078e0206 */
[----:B-1----:R-:W-:-:S03]  /*7f70*/  IMAD R4, R7, 0x4, R4 ;  /* 0x0000000407047824 */ /* 0x002fc600078e0204 */
[----:B------:R-:W-:-:S13]  /*7f80*/  ISETP.GE.U32.AND P0, PT, R6, 0x800, PT ;  /* 0x000008000600780c */ /* 0x000fda0003f06070 */
[----:B------:R-:W-:Y:S05]  /*7f90*/  @!P0 BRA `(.L_x_238) ;  /* 0xfffffffc00b08947 */ /* 0x000fea000383ffff */
[----:B------:R-:W-:Y:S05]  /*7fa0*/  BSYNC.RECONVERGENT B0 ;  /* 0x0000000000007941 */ /* 0x000fea0003800200 */
.L_x_235:
[----:B------:R-:W-:Y:S01]  /*7fb0*/  BAR.SYNC.DEFER_BLOCKING 0x0 ;  /* 0x0000000000007b1d */ /* 0x000fe20000010000 */
[----:B------:R-:W-:Y:S01]  /*7fc0*/  MOV R4, R0 ;  /* 0x0000000000047202 */ /* 0x000fe20000000f00 */
[----:B------:R-:W-:-:S04]  /*7fd0*/  IMAD.MOV.U32 R6, RZ, RZ, R18 ;  /* 0x000000ffff067224 */ /* 0x000fc800078e0012 */
[----:B------:R-:W-:Y:S03]  /*7fe0*/  BSSY.RECONVERGENT B0, `(.L_x_239) ;  /* 0x0000015000007945 */ /* 0x000fe60003800200 */
.L_x_242:
        /* <DEDUP_REMOVED lines=15> */
.L_x_241:
[----:B------:R-:W-:Y:S05]  /*80e0*/  BSYNC.RECONVERGENT B1 ;  /* 0x0000000000017941 */ /* 0x000fea0003800200 */
.L_x_240:
[C---:B------:R-:W-:Y:S01]  /*80f0*/  IADD3 R6, PT, PT, R7.reuse, R6, RZ ;  /* 0x0000000607067210 */ /* 0x040fe20007ffe0ff */
[----:B-1----:R-:W-:-:S03]  /*8100*/  IMAD R4, R7, 0x4, R4 ;  /* 0x0000000407047824 */ /* 0x002fc600078e0204 */
[----:B------:R-:W-:-:S13]  /*8110*/  ISETP.GE.U32.AND P0, PT, R6, 0x800, PT ;  /* 0x000008000600780c */ /* 0x000fda0003f06070 */
[----:B------:R-:W-:Y:S05]  /*8120*/  @!P0 BRA `(.L_x_242) ;  /* 0xfffffffc00b08947 */ /* 0x000fea000383ffff */
[----:B------:R-:W-:Y:S05]  /*8130*/  BSYNC.RECONVERGENT B0 ;  /* 0x0000000000007941 */ /* 0x000fea0003800200 */
.L_x_239:
[----:B------:R-:W-:Y:S01]  /*8140*/  BAR.SYNC.DEFER_BLOCKING 0x0 ;  /* 0x0000000000007b1d */ /* 0x000fe20000010000 */
[----:B------:R-:W-:Y:S01]  /*8150*/  IMAD.MOV.U32 R4, RZ, RZ, R0 ;  /* 0x000000ffff047224 */ /* 0x000fe200078e0000 */
[----:B------:R-:W-:-:S04]  /*8160*/  MOV R6, R18 ;  /* 0x0000001200067202 */ /* 0x000fc80000000f00 */
[----:B------:R-:W-:Y:S03]  /*8170*/  BSSY.RECONVERGENT B0, `(.L_x_243) ;  /* 0x0000015000007945 */ /* 0x000fe60003800200 */
.L_x_246:
        /* <DEDUP_REMOVED lines=15> */
.L_x_245:
[----:B------:R-:W-:Y:S05]  /*8270*/  BSYNC.RECONVERGENT B1 ;  /* 0x0000000000017941 */ /* 0x000fea0003800200 */
.L_x_244:
[C---:B------:R-:W-:Y:S01]  /*8280*/  IMAD.IADD R6, R7.reuse, 0x1, R6 ;  /* 0x0000000107067824 */ /* 0x040fe200078e0206 */
[----:B-1----:R-:W-:-:S04]  /*8290*/  LEA R4, R7, R4, 0x2 ;  /* 0x0000000407047211 */ /* 0x002fc800078e10ff */
[----:B------:R-:W-:-:S13]  /*82a0*/  ISETP.GE.U32.AND P0, PT, R6, 0x800, PT ;  /* 0x000008000600780c */ /* 0x000fda0003f06070 */
[----:B------:R-:W-:Y:S05]  /*82b0*/  @!P0 BRA `(.L_x_246) ;  /* 0xfffffffc00b08947 */ /* 0x000fea000383ffff */
[----:B------:R-:W-:Y:S05]  /*82c0*/  BSYNC.RECONVERGENT B0 ;  /* 0x0000000000007941 */ /* 0x000fea0003800200 */
.L_x_243:
[----:B------:R-:W-:Y:S01]  /*82d0*/  BAR.SYNC.DEFER_BLOCKING 0x0 ;  /* 0x0000000000007b1d */ /* 0x000fe20000010000 */
[----:B------:R-:W-:Y:S02]  /*82e0*/  IMAD.MOV.U32 R4, RZ, RZ, R0 ;  /* 0x000000ffff047224 */ /* 0x000fe400078e0000 */
[----:B------:R-:W-:-:S03]  /*82f0*/  IMAD.MOV.U32 R6, RZ, RZ, R18 ;  /* 0x000000ffff067224 */ /* 0x000fc600078e0012 */
[----:B------:R-:W-:Y:S04]  /*8300*/  BSSY.RECONVERGENT B0, `(.L_x_247) ;  /* 0x0000015000007945 */ /* 0x000fe80003800200 */
.L_x_250:
        /* <DEDUP_REMOVED lines=15> */
.L_x_249:
[----:B------:R-:W-:Y:S05]  /*8400*/  BSYNC.RECONVERGENT B1 ;  /* 0x0000000000017941 */ /* 0x000fea0003800200 */
.L_x_248:
[C---:B------:R-:W-:Y:S02]  /*8410*/  IMAD.IADD R6, R7.reuse, 0x1, R6 ;  /* 0x0000000107067824 */ /* 0x040fe400078e0206 */
[----:B-1----:R-:W-:-:S03]  /*8420*/  IMAD R4, R7, 0x4, R4 ;  /* 0x0000000407047824 */ /* 0x002fc600078e0204 */
[----:B------:R-:W-:-:S13]  /*8430*/  ISETP.GE.U32.AND P0, PT, R6, 0x800, PT ;  /* 0x000008000600780c */ /* 0x000fda0003f06070 */
[----:B------:R-:W-:Y:S05]  /*8440*/  @!P0 BRA `(.L_x_250) ;  /* 0xfffffffc00b08947 */ /* 0x000fea000383ffff */
[----:B------:R-:W-:Y:S05]  /*8450*/  BSYNC.RECONVERGENT B0 ;  /* 0x0000000000007941 */ /* 0x000fea0003800200 */
.L_x_247:
[----:B------:R-:W-:Y:S01]  /*8460*/  BAR.SYNC.DEFER_BLOCKING 0x0 ;  /* 0x0000000000007b1d */ /* 0x000fe20000010000 */
[----:B------:R-:W-:Y:S01]  /*8470*/  MOV R4, R0 ;  /* 0x0000000000047202 */ /* 0x000fe20000000f00 */
[----:B------:R-:W-:-:S04]  /*8480*/  IMAD.MOV.U32 R6, RZ, RZ, R18 ;  /* 0x000000ffff067224 */ /* 0x000fc800078e0012 */
[----:B------:R-:W-:Y:S03]  /*8490*/  BSSY.RECONVERGENT B0, `(.L_x_251) ;  /* 0x0000015000007945 */ /* 0x000fe60003800200 */
.L_x_254:
        /* <DEDUP_REMOVED lines=15> */
.L_x_253:
[----:B------:R-:W-:Y:S05]  /*8590*/  BSYNC.RECONVERGENT B1 ;  /* 0x0000000000017941 */ /* 0x000fea0003800200 */
.L_x_252:
[C---:B------:R-:W-:Y:S01]  /*85a0*/  IADD3 R6, PT, PT, R7.reuse, R6, RZ ;  /* 0x0000000607067210 */ /* 0x040fe20007ffe0ff */
[----:B-1----:R-:W-:-:S03]  /*85b0*/  IMAD R4, R7, 0x4, R4 ;  /* 0x0000000407047824 */ /* 0x002fc600078e0204 */
[----:B------:R-:W-:-:S13]  /*85c0*/  ISETP.GE.U32.AND P0, PT, R6, 0x800, PT ;  /* 0x000008000600780c */ /* 0x000fda0003f06070 */
[----:B------:R-:W-:Y:S05]  /*85d0*/  @!P0 BRA `(.L_x_254) ;  /* 0xfffffffc00b08947 */ /* 0x000fea000383ffff */
[----:B------:R-:W-:Y:S05]  /*85e0*/  BSYNC.RECONVERGENT B0 ;  /* 0x0000000000007941 */ /* 0x000fea0003800200 */
.L_x_251:
[----:B------:R-:W-:Y:S01]  /*85f0*/  BAR.SYNC.DEFER_BLOCKING 0x0 ;  /* 0x0000000000007b1d */ /* 0x000fe20000010000 */
[----:B------:R-:W-:Y:S01]  /*8600*/  IMAD.MOV.U32 R4, RZ, RZ, R0 ;  /* 0x000000ffff047224 */ /* 0x000fe200078e0000 */
[----:B------:R-:W-:-:S04]  /*8610*/  MOV R6, R18 ;  /* 0x0000001200067202 */ /* 0x000fc80000000f00 */
[----:B------:R-:W-:Y:S03]  /*8620*/  BSSY.RECONVERGENT B0, `(.L_x_255) ;  /* 0x0000015000007945 */ /* 0x000fe60003800200 */
.L_x_258:
        /* <DEDUP_REMOVED lines=15> */
.L_x_257:
[----:B------:R-:W-:Y:S05]  /*8720*/  BSYNC.RECONVERGENT B1 ;  /* 0x0000000000017941 */ /* 0x000fea0003800200 */
.L_x_256:
[C---:B------:R-:W-:Y:S01]  /*8730*/  IMAD.IADD R6, R7.reuse, 0x1, R6 ;  /* 0x0000000107067824 */ /* 0x040fe200078e0206 */
[----:B-1----:R-:W-:-:S04]  /*8740*/  LEA R4, R7, R4, 0x2 ;  /* 0x0000000407047211 */ /* 0x002fc800078e10ff */
[----:B------:R-:W-:-:S13]  /*8750*/  ISETP.GE.U32.AND P0, PT, R6, 0x800, PT ;  /* 0x000008000600780c */ /* 0x000fda0003f06070 */
[----:B------:R-:W-:Y:S05]  /*8760*/  @!P0 BRA `(.L_x_258) ;  /* 0xfffffffc00b08947 */ /* 0x000fea000383ffff */
[----:B------:R-:W-:Y:S05]  /*8770*/  BSYNC.RECONVERGENT B0 ;  /* 0x0000000000007941 */ /* 0x000fea0003800200 */
.L_x_255:
[----:B------:R-:W-:Y:S01]  /*8780*/  BAR.SYNC.DEFER_BLOCKING 0x0 ;  /* 0x0000000000007b1d */ /* 0x000fe20000010000 */
[----:B------:R-:W-:Y:S02]  /*8790*/  IMAD.MOV.U32 R4, RZ, RZ, R0 ;  /* 0x000000ffff047224 */ /* 0x000fe400078e0000 */
[----:B------:R-:W-:-:S03]  /*87a0*/  IMAD.MOV.U32 R6, RZ, RZ, R18 ;  /* 0x000000ffff067224 */ /* 0x000fc600078e0012 */
[----:B------:R-:W-:Y:S04]  /*87b0*/  BSSY.RECONVERGENT B0, `(.L_x_259) ;  /* 0x0000015000007945 */ /* 0x000fe80003800200 */
.L_x_262:
        /* <DEDUP_REMOVED lines=15> */
.L_x_261:
[----:B------:R-:W-:Y:S05]  /*88b0*/  BSYNC.RECONVERGENT B1 ;  /* 0x0000000000017941 */ /* 0x000fea0003800200 */
.L_x_260:
[C---:B------:R-:W-:Y:S02]  /*88c0*/  IMAD.IADD R6, R7.reuse, 0x1, R6 ;  /* 0x0000000107067824 */ /* 0x040fe400078e0206 */
[----:B-1----:R-:W-:-:S03]  /*88d0*/  IMAD R4, R7, 0x4, R4 ;  /* 0x0000000407047824 */ /* 0x002fc600078e0204 */
[----:B------:R-:W-:-:S13]  /*88e0*/  ISETP.GE.U32.AND P0, PT, R6, 0x800, PT ;  /* 0x000008000600780c */ /* 0x000fda0003f06070 */
[----:B------:R-:W-:Y:S05]  /*88f0*/  @!P0 BRA `(.L_x_262) ;  /* 0xfffffffc00b08947 */ /* 0x000fea000383ffff */
[----:B------:R-:W-:Y:S05]  /*8900*/  BSYNC.RECONVERGENT B0 ;  /* 0x0000000000007941 */ /* 0x000fea0003800200 */
.L_x_259:
[----:B------:R-:W-:Y:S01]  /*8910*/  BAR.SYNC.DEFER_BLOCKING 0x0 ;  /* 0x0000000000007b1d */ /* 0x000fe20000010000 */
[----:B------:R-:W-:Y:S01]  /*8920*/  MOV R4, R0 ;  /* 0x0000000000047202 */ /* 0x000fe20000000f00 */
[----:B------:R-:W-:-:S04]  /*8930*/  IMAD.MOV.U32 R6, RZ, RZ, R18 ;  /* 0x000000ffff067224 */ /* 0x000fc800078e0012 */
[----:B------:R-:W-:Y:S03]  /*8940*/  BSSY.RECONVERGENT B0, `(.L_x_263) ;  /* 0x0000015000007945 */ /* 0x000fe60003800200 */
.L_x_266:
        /* <DEDUP_REMOVED lines=15> */
.L_x_265:
[----:B------:R-:W-:Y:S05]  /*8a40*/  BSYNC.RECONVERGENT B1 ;  /* 0x0000000000017941 */ /* 0x000fea0003800200 */
.L_x_264:
[C---:B------:R-:W-:Y:S01]  /*8a50*/  IADD3 R6, PT, PT, R7.reuse, R6, RZ ;  /* 0x0000000607067210 */ /* 0x040fe20007ffe0ff */
[----:B-1----:R-:W-:-:S03]  /*8a60*/  IMAD R4, R7, 0x4, R4 ;  /* 0x0000000407047824 */ /* 0x002fc600078e0204 */
[----:B------:R-:W-:-:S13]  /*8a70*/  ISETP.GE.U32.AND P0, PT, R6, 0x800, PT ;  /* 0x000008000600780c */ /* 0x000fda0003f06070 */
[----:B------:R-:W-:Y:S05]  /*8a80*/  @!P0 BRA `(.L_x_266) ;  /* 0xfffffffc00b08947 */ /* 0x000fea000383ffff */
[----:B------:R-:W-:Y:S05]  /*8a90*/  BSYNC.RECONVERGENT B0 ;  /* 0x0000000000007941 */ /* 0x000fea0003800200 */
.L_x_263:
[----:B------:R-:W-:Y:S01]  /*8aa0*/  BAR.SYNC.DEFER_BLOCKING 0x0 ;  /* 0x0000000000007b1d */ /* 0x000fe20000010000 */
[----:B------:R-:W-:Y:S01]  /*8ab0*/  IMAD.MOV.U32 R4, RZ, RZ, R0 ;  /* 0x000000ffff047224 */ /* 0x000fe200078e0000 */
[----:B------:R-:W-:-:S04]  /*8ac0*/  MOV R6, R18 ;  /* 0x0000001200067202 */ /* 0x000fc80000000f00 */
[----:B------:R-:W-:Y:S03]  /*8ad0*/  BSSY.RECONVERGENT B0, `(.L_x_267) ;  /* 0x0000015000007945 */ /* 0x000fe60003800200 */
.L_x_270:
        /* <DEDUP_REMOVED lines=15> */
.L_x_269:
[----:B------:R-:W-:Y:S05]  /*8bd0*/  BSYNC.RECONVERGENT B1 ;  /* 0x0000000000017941 */ /* 0x000fea0003800200 */
.L_x_268:
[C---:B------:R-:W-:Y:S01]  /*8be0*/  IMAD.IADD R6, R7.reuse, 0x1, R6 ;  /* 0x0000000107067824 */ /* 0x040fe200078e0206 */
[----:B-1----:R-:W-:-:S04]  /*8bf0*/  LEA R4, R7, R4, 0x2 ;  /* 0x0000000407047211 */ /* 0x002fc800078e10ff */
[----:B------:R-:W-:-:S13]  /*8c00*/  ISETP.GE.U32.AND P0, PT, R6, 0x800, PT ;  /* 0x000008000600780c */ /* 0x000fda0003f06070 */
[----:B------:R-:W-:Y:S05]  /*8c10*/  @!P0 BRA `(.L_x_270) ;  /* 0xfffffffc00b08947 */ /* 0x000fea000383ffff */
[----:B------:R-:W-:Y:S05]  /*8c20*/  BSYNC.RECONVERGENT B0 ;  /* 0x0000000000007941 */ /* 0x000fea0003800200 */
.L_x_267:
[----:B------:R-:W-:Y:S01]  /*8c30*/  BAR.SYNC.DEFER_BLOCKING 0x0 ;  /* 0x0000000000007b1d */ /* 0x000fe20000010000 */
[----:B------:R-:W-:Y:S02]  /*8c40*/  IMAD.MOV.U32 R4, RZ, RZ, R0 ;  /* 0x000000ffff047224 */ /* 0x000fe400078e0000 */
[----:B------:R-:W-:-:S03]  /*8c50*/  IMAD.MOV.U32 R6, RZ, RZ, R18 ;  /* 0x000000ffff067224 */ /* 0x000fc600078e0012 */
[----:B------:R-:W-:Y:S04]  /*8c60*/  BSSY.RECONVERGENT B0, `(.L_x_271) ;  /* 0x0000015000007945 */ /* 0x000fe80003800200 */
.L_x_274:
        /* <DEDUP_REMOVED lines=15> */
.L_x_273:
[----:B------:R-:W-:Y:S05]  /*8d60*/  BSYNC.RECONVERGENT B1 ;  /* 0x0000000000017941 */ /* 0x000fea0003800200 */
.L_x_272:
[C---:B------:R-:W-:Y:S02]  /*8d70*/  IMAD.IADD R6, R7.reuse, 0x1, R6 ;  /* 0x0000000107067824 */ /* 0x040fe400078e0206 */
[----:B-1----:R-:W-:-:S03]  /*8d80*/  IMAD R4, R7, 0x4, R4 ;  /* 0x0000000407047824 */ /* 0x002fc600078e0204 */
[----:B------:R-:W-:-:S13]  /*8d90*/  ISETP.GE.U32.AND P0, PT, R6, 0x800, PT ;  /* 0x000008000600780c */ /* 0x000fda0003f06070 */
[----:B------:R-:W-:Y:S05]  /*8da0*/  @!P0 BRA `(.L_x_274) ;  /* 0xfffffffc00b08947 */ /* 0x000fea000383ffff */
[----:B------:R-:W-:Y:S05]  /*8db0*/  BSYNC.RECONVERGENT B0 ;  /* 0x0000000000007941 */ /* 0x000fea0003800200 */
.L_x_271:
[----:B------:R-:W-:Y:S01]  /*8dc0*/  BAR.SYNC.DEFER_BLOCKING 0x0 ;  /* 0x0000000000007b1d */ /* 0x000fe20000010000 */
[----:B------:R-:W-:Y:S01]  /*8dd0*/  MOV R4, R0 ;  /* 0x0000000000047202 */ /* 0x000fe20000000f00 */
[----:B------:R-:W-:-:S04]  /*8de0*/  IMAD.MOV.U32 R6, RZ, RZ, R18 ;  /* 0x000000ffff067224 */ /* 0x000fc800078e0012 */
[----:B------:R-:W-:Y:S03]  /*8df0*/  BSSY.RECONVERGENT B0, `(.L_x_275) ;  /* 0x0000015000007945 */ /* 0x000fe60003800200 */
.L_x_278:
        /* <DEDUP_REMOVED lines=15> */
.L_x_277:
[----:B------:R-:W-:Y:S05]  /*8ef0*/  BSYNC.RECONVERGENT B1 ;  /* 0x0000000000017941 */ /* 0x000fea0003800200 */
.L_x_276:
[C---:B------:R-:W-:Y:S01]  /*8f00*/  IADD3 R6, PT, PT, R7.reuse, R6, RZ ;  /* 0x0000000607067210 */ /* 0x040fe20007ffe0ff */
[----:B-1----:R-:W-:-:S03]  /*8f10*/  IMAD R4, R7, 0x4, R4 ;  /* 0x0000000407047824 */ /* 0x002fc600078e0204 */
[----:B------:R-:W-:-:S13]  /*8f20*/  ISETP.GE.U32.AND P0, PT, R6, 0x800, PT ;  /* 0x000008000600780c */ /* 0x000fda0003f06070 */
[----:B------:R-:W-:Y:S05]  /*8f30*/  @!P0 BRA `(.L_x_278) ;  /* 0xfffffffc00b08947 */ /* 0x000fea000383ffff */
[----:B------:R-:W-:Y:S05]  /*8f40*/  BSYNC.RECONVERGENT B0 ;  /* 0x0000000000007941 */ /* 0x000fea0003800200 */
.L_x_275:
[----:B------:R-:W-:Y:S01]  /*8f50*/  BAR.SYNC.DEFER_BLOCKING 0x0 ;  /* 0x0000000000007b1d */ /* 0x000fe20000010000 */
[----:B------:R-:W-:Y:S01]  /*8f60*/  IMAD.MOV.U32 R4, RZ, RZ, R0 ;  /* 0x000000ffff047224 */ /* 0x000fe200078e0000 */
[----:B------:R-:W-:-:S04]  /*8f70*/  MOV R6, R18 ;  /* 0x0000001200067202 */ /* 0x000fc80000000f00 */
[----:B------:R-:W-:Y:S03]  /*8f80*/  BSSY.RECONVERGENT B0, `(.L_x_279) ;  /* 0x0000015000007945 */ /* 0x000fe60003800200 */
.L_x_282:
        /* <DEDUP_REMOVED lines=15> */
.L_x_281:
[----:B------:R-:W-:Y:S05]  /*9080*/  BSYNC.RECONVERGENT B1 ;  /* 0x0000000000017941 */ /* 0x000fea0003800200 */
.L_x_280:
[C---:B------:R-:W-:Y:S01]  /*9090*/  IMAD.IADD R6, R7.reuse, 0x1, R6 ;  /* 0x0000000107067824 */ /* 0x040fe200078e0206 */
[----:B-1----:R-:W-:-:S04]  /*90a0*/  LEA R4, R7, R4, 0x2 ;  /* 0x0000000407047211 */ /* 0x002fc800078e10ff */
[----:B------:R-:W-:-:S13]  /*90b0*/  ISETP.GE.U32.AND P0, PT, R6, 0x800, PT ;  /* 0x000008000600780c */ /* 0x000fda0003f06070 */
[----:B------:R-:W-:Y:S05]  /*90c0*/  @!P0 BRA `(.L_x_282) ;  /* 0xfffffffc00b08947 */ /* 0x000fea000383ffff */
[----:B------:R-:W-:Y:S05]  /*90d0*/  BSYNC.RECONVERGENT B0 ;  /* 0x0000000000007941 */ /* 0x000fea0003800200 */
.L_x_279:
[----:B------:R-:W-:Y:S01]  /*90e0*/  BAR.SYNC.DEFER_BLOCKING 0x0 ;  /* 0x0000000000007b1d */ /* 0x000fe20000010000 */
[----:B------:R-:W-:Y:S02]  /*90f0*/  IMAD.MOV.U32 R4, RZ, RZ, R0 ;  /* 0x000000ffff047224 */ /* 0x000fe400078e0000 */
[----:B------:R-:W-:-:S03]  /*9100*/  IMAD.MOV.U32 R6, RZ, RZ, R18 ;  /* 0x000000ffff067224 */ /* 0x000fc600078e0012 */
[----:B------:R-:W-:Y:S04]  /*9110*/  BSSY.RECONVERGENT B0, `(.L_x_283) ;  /* 0x0000015000007945 */ /* 0x000fe80003800200 */
.L_x_286:
        /* <DEDUP_REMOVED lines=15> */
.L_x_285:
[----:B------:R-:W-:Y:S05]  /*9210*/  BSYNC.RECONVERGENT B1 ;  /* 0x0000000000017941 */ /* 0x000fea0003800200 */
.L_x_284:
[C---:B------:R-:W-:Y:S02]  /*9220*/  IMAD.IADD R6, R7.reuse, 0x1, R6 ;  /* 0x0000000107067824 */ /* 0x040fe400078e0206 */
[----:B-1----:R-:W-:-:S03]  /*9230*/  IMAD R4, R7, 0x4, R4 ;  /* 0x0000000407047824 */ /* 0x002fc600078e0204 */
[----:B------:R-:W-:-:S13]  /*9240*/  ISETP.GE.U32.AND P0, PT, R6, 0x800, PT ;  /* 0x000008000600780c */ /* 0x000fda0003f06070 */
[----:B------:R-:W-:Y:S05]  /*9250*/  @!P0 BRA `(.L_x_286) ;  /* 0xfffffffc00b08947 */ /* 0x000fea000383ffff */
[----:B------:R-:W-:Y:S05]  /*9260*/  BSYNC.RECONVERGENT B0 ;  /* 0x0000000000007941 */ /* 0x000fea0003800200 */
.L_x_283:
[----:B------:R-:W-:Y:S01]  /*9270*/  BAR.SYNC.DEFER_BLOCKING 0x0 ;  /* 0x0000000000007b1d */ /* 0x000fe20000010000 */
[----:B------:R-:W-:Y:S01]  /*9280*/  MOV R4, R0 ;  /* 0x0000000000047202 */ /* 0x000fe20000000f00 */
[----:B------:R-:W-:-:S04]  /*9290*/  IMAD.MOV.U32 R6, RZ, RZ, R18 ;  /* 0x000000ffff067224 */ /* 0x000fc800078e0012 */
[----:B------:R-:W-:Y:S03]  /*92a0*/  BSSY.RECONVERGENT B0, `(.L_x_287) ;  /* 0x0000015000007945 */ /* 0x000fe60003800200 */
.L_x_290:
        /* <DEDUP_REMOVED lines=15> */
.L_x_289:
[----:B------:R-:W-:Y:S05]  /*93a0*/  BSYNC.RECONVERGENT B1 ;  /* 0x0000000000017941 */ /* 0x000fea0003800200 */
.L_x_288:
[C---:B------:R-:W-:Y:S01]  /*93b0*/  IADD3 R6, PT, PT, R7.reuse, R6, RZ ;  /* 0x0000000607067210 */ /* 0x040fe20007ffe0ff */
[----:B-1----:R-:W-:-:S03]  /*93c0*/  IMAD R4, R7, 0x4, R4 ;  /* 0x0000000407047824 */ /* 0x002fc600078e0204 */
[----:B------:R-:W-:-:S13]  /*93d0*/  ISETP.GE.U32.AND P0, PT, R6, 0x800, PT ;  /* 0x000008000600780c */ /* 0x000fda0003f06070 */
[----:B------:R-:W-:Y:S05]  /*93e0*/  @!P0 BRA `(.L_x_290) ;  /* 0xfffffffc00b08947 */ /* 0x000fea000383ffff */
[----:B------:R-:W-:Y:S05]  /*93f0*/  BSYNC.RECONVERGENT B0 ;  /* 0x0000000000007941 */ /* 0x000fea0003800200 */
.L_x_287:
[----:B------:R-:W-:Y:S01]  /*9400*/  BAR.SYNC.DEFER_BLOCKING 0x0 ;  /* 0x0000000000007b1d */ /* 0x000fe20000010000 */
[----:B------:R-:W-:Y:S01]  /*9410*/  IMAD.MOV.U32 R4, RZ, RZ, R0 ;  /* 0x000000ffff047224 */ /* 0x000fe200078e0000 */
[----:B------:R-:W-:-:S04]  /*9420*/  MOV R6, R18 ;  /* 0x0000001200067202 */ /* 0x000fc80000000f00 */
[----:B------:R-:W-:Y:S03]  /*9430*/  BSSY.RECONVERGENT B0, `(.L_x_291) ;  /* 0x0000015000007945 */ /* 0x000fe60003800200 */
.L_x_294:
        /* <DEDUP_REMOVED lines=15> */
.L_x_293:
[----:B------:R-:W-:Y:S05]  /*9530*/  BSYNC.RECONVERGENT B1 ;  /* 0x0000000000017941 */ /* 0x000fea0003800200 */
.L_x_292:
[C---:B------:R-:W-:Y:S01]  /*9540*/  IMAD.IADD R6, R7.reuse, 0x1, R6 ;  /* 0x0000000107067824 */ /* 0x040fe200078e0206 */
[----:B-1----:R-:W-:-:S04]  /*9550*/  LEA R4, R7, R4, 0x2 ;  /* 0x0000000407047211 */ /* 0x002fc800078e10ff */
[----:B------:R-:W-:-:S13]  /*9560*/  ISETP.GE.U32.AND P0, PT, R6, 0x800, PT ;  /* 0x000008000600780c */ /* 0x000fda0003f06070 */
[----:B------:R-:W-:Y:S05]  /*9570*/  @!P0 BRA `(.L_x_294) ;  /* 0xfffffffc00b08947 */ /* 0x000fea000383ffff */
[----:B------:R-:W-:Y:S05]  /*9580*/  BSYNC.RECONVERGENT B0 ;  /* 0x0000000000007941 */ /* 0x000fea0003800200 */
.L_x_291:
[----:B------:R-:W-:Y:S01]  /*9590*/  BAR.SYNC.DEFER_BLOCKING 0x0 ;  /* 0x0000000000007b1d */ /* 0x000fe20000010000 */
[----:B------:R-:W-:-:S05]  /*95a0*/  ISETP.GE.U32.AND P0, PT, R18, 0x200, PT ;  /* 0x000002001200780c */ /* 0x000fca0003f06070 */
[----:B------:R-:W-:Y:S08]  /*95b0*/  BSSY.RECONVERGENT B0, `(.L_x_295) ;  /* 0x000004f000007945 */ /* 0x000ff00003800200 */
[----:B------:R-:W-:Y:S05]  /*95c0*/  @P0 BRA `(.L_x_296) ;  /* 0x0000000400340947 */ /* 0x000fea0003800000 */
[----:B------:R-:W1:Y:S01]  /*95d0*/  I2F.U32.RP R10, R7 ;  /* 0x00000007000a7306 */ /* 0x000e620000209000 */
[----:B------:R-:W-:Y:S01]  /*95e0*/  IADD3 R6, PT, PT, R18, R7, RZ ;  /* 0x0000000712067210 */ /* 0x000fe20007ffe0ff */
[----:B------:R-:W-:Y:S01]  /*95f0*/  BSSY.RECONVERGENT B1, `(.L_x_297) ;  /* 0x000002a000017945 */ /* 0x000fe20003800200 */
[----:B------:R-:W-:Y:S02]  /*9600*/  ISETP.NE.U32.AND P2, PT, R7, RZ, PT ;  /* 0x000000ff0700720c */ /* 0x000fe40003f45070 */
[C---:B------:R-:W-:Y:S02]  /*9610*/  ISETP.GE.U32.AND P0, PT, R6.reuse, 0x200, PT ;  /* 0x000002000600780c */ /* 0x040fe40003f06070 */
[----:B--2---:R-:W-:Y:S01]  /*9620*/  VIMNMX.U32 R9, PT, PT, R6, 0x200, !PT ;  /* 0x0000020006097848 */ /* 0x004fe20007fe0000 */
[----:B-1----:R-:W1:Y:S02]  /*9630*/  MUFU.RCP R10, R10 ;  /* 0x0000000a000a7308 */ /* 0x002e640000001000 */
[----:B-1----:R-:W-:-:S06]  /*9640*/  VIADD R4, R10, 0xffffffe ;  /* 0x0ffffffe0a047836 */ /* 0x002fcc0000000000 */
[----:B------:R1:W2:Y:S02]  /*9650*/  F2I.FTZ.U32.TRUNC.NTZ R5, R4 ;  /* 0x0000000400057305 */ /* 0x0002a4000021f000 */
[----:B-1----:R-:W-:Y:S02]  /*9660*/  IMAD.MOV.U32 R4, RZ, RZ, RZ ;  /* 0x000000ffff047224 */ /* 0x002fe400078e00ff */
[----:B--2---:R-:W-:-:S04]  /*9670*/  IMAD.MOV R8, RZ, RZ, -R5 ;  /* 0x000000ffff087224 */ /* 0x004fc800078e0a05 */
[----:B------:R-:W-:Y:S01]  /*9680*/  IMAD R11, R8, R7, RZ ;  /* 0x00000007080b7224 */ /* 0x000fe200078e02ff */
[----:B------:R-:W-:-:S03]  /*9690*/  SEL R8, RZ, 0x1, P0 ;  /* 0x00000001ff087807 */ /* 0x000fc60000000000 */
[----:B------:R-:W-:Y:S01]  /*96a0*/  IMAD.HI.U32 R5, R5, R11, R4 ;  /* 0x0000000b05057227 */ /* 0x000fe200078e0004 */
[----:B------:R-:W-:-:S05]  /*96b0*/  IADD3 R6, PT, PT, R9, -R6, -R8 ;  /* 0x8000000609067210 */ /* 0x000fca0007ffe808 */
[----:B------:R-:W-:-:S04]  /*96c0*/  IMAD.HI.U32 R5, R5, R6, RZ ;  /* 0x0000000605057227 */ /* 0x000fc800078e00ff */
[----:B------:R-:W-:-:S04]  /*96d0*/  IMAD.MOV R4, RZ, RZ, -R5 ;  /* 0x000000ffff047224 */ /* 0x000fc800078e0a05 */
[----:B------:R-:W-:-:S05]  /*96e0*/  IMAD R6, R7, R4, R6 ;  /* 0x0000000407067224 */ /* 0x000fca00078e0206 */
[----:B------:R-:W-:-:S13]  /*96f0*/  ISETP.GE.U32.AND P0, PT, R6, R7, PT ;  /* 0x000000070600720c */ /* 0x000fda0003f06070 */
[----:B------:R-:W-:Y:S01]  /*9700*/  @P0 IADD3 R6, PT, PT, R6, -R7, RZ ;  /* 0x8000000706060210 */ /* 0x000fe20007ffe0ff */
[----:B------:R-:W-:-:S03]  /*9710*/  @P0 VIADD R5, R5, 0x1 ;  /* 0x0000000105050836 */ /* 0x000fc60000000000 */
[----:B------:R-:W-:-:S13]  /*9720*/  ISETP.GE.U32.AND P1, PT, R6, R7, PT ;  /* 0x000000070600720c */ /* 0x000fda0003f26070 */
[----:B------:R-:W-:Y:S01]  /*9730*/  @P1 VIADD R5, R5, 0x1 ;  /* 0x0000000105051836 */ /* 0x000fe20000000000 */
[----:B------:R-:W-:-:S04]  /*9740*/  @!P2 LOP3.LUT R5, RZ, R7, RZ, 0x33, !PT ;  /* 0x00000007ff05a212 */ /* 0x000fc800078e33ff */
[----:B------:R-:W-:-:S04]  /*9750*/  IADD3 R6, PT, PT, R8, R5, RZ ;  /* 0x0000000508067210 */ /* 0x000fc80007ffe0ff */
[C---:B------:R-:W-:Y:S02]  /*9760*/  LOP3.LUT R4, R6.reuse, 0x3, RZ, 0xc0, !PT ;  /* 0x0000000306047812 */ /* 0x040fe400078ec0ff */
[----:B------:R-:W-:Y:S02]  /*9770*/  ISETP.GE.U32.AND P1, PT, R6, 0x3, PT ;  /* 0x000000030600780c */ /* 0x000fe40003f26070 */
[----:B------:R-:W-:-:S13]  /*9780*/  ISETP.NE.AND P0, PT, R4, 0x3, PT ;  /* 0x000000030400780c */ /* 0x000fda0003f05270 */
[----:B------:R-:W-:Y:S05]  /*9790*/  @!P0 BRA `(.L_x_298) ;  /* 0x00000000003c8947 */ /* 0x000fea0003800000 */
[----:B------:R-:W1:Y:S01]  /*97a0*/  LDC.64 R4, c[0x0][0x398] ;  /* 0x0000e600ff047b82 */ /* 0x000e620000000a00 */
[----:B------:R-:W-:Y:S02]  /*97b0*/  VIADD R6, R6, 0x1 ;  /* 0x0000000106067836 */ /* 0x000fe40000000000 */
[----:B------:R-:W-:-:S03]  /*97c0*/  IMAD R10, R2, 0x200, R18 ;  /* 0x00000200020a7824 */ /* 0x000fc600078e0212 */
[----:B------:R-:W-:-:S05]  /*97d0*/  LOP3.LUT R6, R6, 0x3, RZ, 0xc0, !PT ;  /* 0x0000000306067812 */ /* 0x000fca00078ec0ff */
[C---:B------:R-:W-:Y:S01]  /*97e0*/  IMAD R18, R6.reuse, R7, R18 ;  /* 0x0000000706127224 */ /* 0x040fe200078e0212 */
[----:B------:R-:W-:-:S07]  /*97f0*/  IADD3 R6, PT, PT, -R6, RZ, RZ ;  /* 0x000000ff06067210 */ /* 0x000fce0007ffe1ff */
.L_x_299:
[----:B--2---:R2:W3:Y:S01]  /*9800*/  LDS R12, [R0] ;  /* 0x00000000000c7984 */ /* 0x0044e20000000800 */
[----:B-1----:R-:W-:Y:S01]  /*9810*/  IMAD.WIDE R8, R10, 0x4, R4 ;  /* 0x000000040a087825 */ /* 0x002fe200078e0204 */
[----:B------:R-:W-:-:S03]  /*9820*/  IADD3 R10, PT, PT, R7, R10, RZ ;  /* 0x0000000a070a7210 */ /* 0x000fc60007ffe0ff */
[----:B------:R-:W-:Y:S02]  /*9830*/  VIADD R6, R6, 0x1 ;  /* 0x0000000106067836 */ /* 0x000fe40000000000 */
[----:B--2---:R-:W-:-:S03]  /*9840*/  IMAD R0, R7, 0x4, R0 ;  /* 0x0000000407007824 */ /* 0x004fc600078e0200 */
[----:B------:R-:W-:Y:S01]  /*9850*/  ISETP.NE.AND P0, PT, R6, RZ, PT ;  /* 0x000000ff0600720c */ /* 0x000fe20003f05270 */
[----:B---3--:R-:W-:-:S05]  /*9860*/  IMAD R11, R17, 0x800, R12 ;  /* 0x00000800110b7824 */ /* 0x008fca00078e020c */
[----:B------:R2:W-:Y:S07]  /*9870*/  STG.E desc[UR4][R8.64], R11 ;  /* 0x0000000b08007986 */ /* 0x0005ee000c101904 */
[----:B------:R-:W-:Y:S05]  /*9880*/  @P0 BRA `(.L_x_299) ;  /* 0xfffffffc00dc0947 */ /* 0x000fea000383ffff */
.L_x_298:
[----:B------:R-:W-:Y:S05]  /*9890*/  BSYNC.RECONVERGENT B1 ;  /* 0x0000000000017941 */ /* 0x000fea0003800200 */
.L_x_297:
[----:B------:R-:W-:Y:S05]  /*98a0*/  @!P1 BRA `(.L_x_296) ;  /* 0x00000000007c9947 */ /* 0x000fea0003800000 */
[----:B------:R-:W2:Y:S01]  /*98b0*/  LDC.64 R4, c[0x0][0x398] ;  /* 0x0000e600ff047b82 */ /* 0x000ea20000000a00 */
[----:B------:R-:W-:Y:S01]  /*98c0*/  IMAD R0, R18, 0x4, R3 ;  /* 0x0000000412007824 */ /* 0x000fe200078e0203 */
[----:B------:R-:W-:-:S03]  /*98d0*/  LEA R19, R2, R18, 0x9 ;  /* 0x0000001202137211 */ /* 0x000fc600078e48ff */
[----:B------:R-:W-:Y:S02]  /*98e0*/  VIADD R0, R0, 0x6100 ;  /* 0x0000610000007836 */ /* 0x000fe40000000000 */
[----:B--2---:R-:W-:-:S04]  /*98f0*/  IMAD.WIDE.U32 R8, R7, 0x4, R4 ;  /* 0x0000000407087825 */ /* 0x004fc800078e0004 */
[----:B------:R-:W-:-:S04]  /*9900*/  IMAD.WIDE.U32 R10, R7, 0x8, R4 ;  /* 0x00000008070a7825 */ /* 0x000fc800078e0004 */
[----:B------:R-:W-:-:S07]  /*9910*/  IMAD.WIDE.U32 R2, R7, 0xc, R4 ;  /* 0x0000000c07027825 */ /* 0x000fce00078e0004 */
.L_x_300:
[C-C-:B------:R-:W-:Y:S01]  /*9920*/  IMAD R16, R7.reuse, 0x4, R0.reuse ;  /* 0x0000000407107824 */ /* 0x140fe200078e0200 */
[C---:B------:R-:W-:Y:S01]  /*9930*/  LEA R24, R7.reuse, R0, 0x3 ;  /* 0x0000000007187211 */ /* 0x040fe200078e18ff */
[----:B------:R-:W-:Y:S01]  /*9940*/  IMAD R26, R7, 0xc, R0 ;  /* 0x0000000c071a7824 */ /* 0x000fe200078e0200 */
[----:B-1----:R1:W2:Y:S01]  /*9950*/  LDS R6, [R0] ;  /* 0x0000000000067984 */ /* 0x0022a20000000800 */
[----:B------:R-:W-:-:S03]  /*9960*/  IMAD.WIDE R12, R19, 0x4, R4 ;  /* 0x00000004130c7825 */ /* 0x000fc600078e0204 */
[----:B------:R-:W3:Y:S01]  /*9970*/  LDS R16, [R16] ;  /* 0x0000000010107984 */ /* 0x000ee20000000800 */
[----:B------:R-:W-:-:S03]  /*9980*/  IMAD.WIDE R20, R19, 0x4, R8 ;  /* 0x0000000413147825 */ /* 0x000fc600078e0208 */
[----:B------:R-:W4:Y:S01]  /*9990*/  LDS R24, [R24] ;  /* 0x0000000018187984 */ /* 0x000f220000000800 */
[----:B------:R-:W-:-:S03]  /*99a0*/  IMAD.WIDE R14, R19, 0x4, R10 ;  /* 0x00000004130e7825 */ /* 0x000fc600078e020a */
[----:B------:R-:W5:Y:S01]  /*99b0*/  LDS R26, [R26] ;  /* 0x000000001a1a7984 */ /* 0x000f620000000800 */
[----:B------:R-:W-:Y:S01]  /*99c0*/  IMAD.WIDE R22, R19, 0x4, R2 ;  /* 0x0000000413167825 */ /* 0x000fe200078e0202 */
[----:B------:R-:W-:-:S03]  /*99d0*/  LEA R19, R7, R19, 0x2 ;  /* 0x0000001307137211 */ /* 0x000fc600078e10ff */
[C---:B------:R-:W-:Y:S02]  /*99e0*/  IMAD R18, R7.reuse, 0x4, R18 ;  /* 0x0000000407127824 */ /* 0x040fe400078e0212 */
[----:B-1----:R-:W-:-:S03]  /*99f0*/  IMAD R0, R7, 0x10, R0 ;  /* 0x0000001007007824 */ /* 0x002fc600078e0200 */
[----:B------:R-:W-:Y:S01]  /*9a00*/  ISETP.GE.U32.AND P0, PT, R18, 0x200, PT ;  /* 0x000002001200780c */ /* 0x000fe20003f06070 */
[C---:B--2---:R-:W-:Y:S02]  /*9a10*/  IMAD R25, R17.reuse, 0x800, R6 ;  /* 0x0000080011197824 */ /* 0x044fe400078e0206 */
[----:B---3--:R-:W-:-:S03]  /*9a20*/  IMAD R27, R17, 0x800, R16 ;  /* 0x00000800111b7824 */ /* 0x008fc600078e0210 */
[----:B------:R1:W-:Y:S01]  /*9a30*/  STG.E desc[UR4][R12.64], R25 ;  /* 0x000000190c007986 */ /* 0x0003e2000c101904 */
[----:B----4-:R-:W-:-:S03]  /*9a40*/  LEA R29, R17, R24, 0xb ;  /* 0x00000018111d7211 */ /* 0x010fc600078e58ff */
[----:B------:R1:W-:Y:S01]  /*9a50*/  STG.E desc[UR4][R20.64], R27 ;  /* 0x0000001b14007986 */ /* 0x0003e2000c101904 */
[----:B-----5:R-:W-:-:S03]  /*9a60*/  IMAD R6, R17, 0x800, R26 ;  /* 0x0000080011067824 */ /* 0x020fc600078e021a */
[----:B------:R1:W-:Y:S04]  /*9a70*/  STG.E desc[UR4][R14.64], R29 ;  /* 0x0000001d0e007986 */ /* 0x0003e8000c101904 */
[----:B------:R1:W-:Y:S01]  /*9a80*/  STG.E desc[UR4][R22.64], R6 ;  /* 0x0000000616007986 */ /* 0x0003e2000c101904 */
[----:B------:R-:W-:Y:S05]  /*9a90*/  @!P0 BRA `(.L_x_300) ;  /* 0xfffffffc00a08947 */ /* 0x000fea000383ffff */
.L_x_296:
[----:B------:R-:W-:Y:S05]  /*9aa0*/  BSYNC.RECONVERGENT B0 ;  /* 0x0000000000007941 */ /* 0x000fea0003800200 */
.L_x_295:
[----:B------:R-:W-:Y:S06]  /*9ab0*/  BAR.SYNC.DEFER_BLOCKING 0x0 ;  /* 0x0000000000007b1d */ /* 0x000fec0000010000 */
[----:B------:R-:W-:Y:S05]  /*9ac0*/  EXIT ;  /* 0x000000000000794d */ /* 0x000fea0003800000 */
.L_x_301:
[----:B------:R-:W-:-:S00]  /*9ad0*/  BRA `(.L_x_301) ;  /* 0xfffffffc00fc7947 */ /* 0x000fc0000383ffff */
[----:B------:R-:W-:-:S00]  /*9ae0*/  NOP ;  /* 0x0000000000007918 */ /* 0x000fc00000000000 */
        /* <DEDUP_REMOVED lines=9> */
.L_x_302:


//--------------------- .nv.shared._Z16gemv_topk_kernelPK6__halfS1_S1_Pi --------------------------
	.section	.nv.shared._Z16gemv_topk_kernelPK6__halfS1_S1_Pi,"aw",@nobits
	.sectionflags	@""
	.align	16
	.zero		1024


//--------------------- .nv.shared.reserved.0     --------------------------
	.section	.nv.shared.reserved.0,"aw",@nobits
	.weak		__nv_reservedSMEM_offset_0_alias
	.size		__nv_reservedSMEM_offset_0_alias, 0, 64
	.other		__nv_reservedSMEM_offset_0_alias,@"STO_CUDA_RESERVED_SHARED STV_DEFAULT"
__nv_reservedSMEM_offset_0_alias:
	.zero		0
	.zero		64


//--------------------- .nv.constant0._Z16gemv_topk_kernelPK6__halfS1_S1_Pi --------------------------
	.section	.nv.constant0._Z16gemv_topk_kernelPK6__halfS1_S1_Pi,"a",@progbits
	.sectionflags	@""
	.align	4
.nv.constant0._Z16gemv_topk_kernelPK6__halfS1_S1_Pi:
	.zero		928


//--------------------- SYMBOLS --------------------------

	.type		.nv.reservedSmem.offset0,@object
	.size		.nv.reservedSmem.offset0,0x4
	.type		.nv.reservedSmem.cap,@object
	.size		.nv.reservedSmem.cap,0x4
